	.target	sm_90a

	.elftype	@"ET_EXEC"


//--------------------- .note.nv.tkinfo           --------------------------
	.section	.note.nv.tkinfo,"",@"SHT_NOTE"
	.sectionflags	@"SHF_NOTE_NV_TKINFO"
	.tkinfo
        /*0018*/ 	.word	0x00000002
        /*0030*/ 	.string	""
        /*0030*/ 	.string	"ptxas"
        /*0030*/ 	.string	"Cuda compilation tools, release 13.0, V13.0.88"
        /*0030*/ 	.string	"Build cuda_13.0.r13.0/compiler.36424714_0"
        /*0030*/ 	.string	"-arch sm_90a -m 64 "



//--------------------- .note.nv.cuinfo           --------------------------
	.section	.note.nv.cuinfo,"",@"SHT_NOTE"
	.sectionflags	@"SHF_NOTE_NV_CUINFO"
        /*0018*/ 	.short	0x0002
        /*001a*/ 	.short	0x005a
        /*001c*/ 	.short	0x0082
	.zero		2


//--------------------- .nv.info                  --------------------------
	.section	.nv.info,"",@"SHT_CUDA_INFO"
	.align	4


	//----- nvinfo : EIATTR_REGCOUNT
	.align		4
        /*0000*/ 	.byte	0x04, 0x2f
        /*0002*/ 	.short	(.L_15 - .L_14)
	.align		4
.L_14:
        /*0004*/ 	.word	index@(_ZN7cutlass13device_kernelINS_4gemm6kernel13GemmUniversalIN4cute5tupleIJiiiiEEENS1_10collective13CollectiveMmaINS1_34MainloopSm90TmaGmmaWarpSpecializedILi4ENS5_IJNS4_1CILi2EEENSA_ILi1EEESC_EEENS1_35KernelTmaWarpSpecializedCooperativeEEENS5_IJNSA_ILi384EEENSA_ILi16EEENSA_ILi128EEEEEEaNS5_IJlSC_lEEEaSK_NS4_8TiledMMAINS4_8MMA_AtomIJNS4_4SM904GMMA26MMA_64x16x32_S32S8S8_SS_TNEEEENS4_6LayoutISD_NS5_IJSC_NSA_ILi0EEESS_EEEEENS5_IJNS4_10UnderscoreESV_SV_EEEEENS4_13SM90_TMA_LOADENS4_14ComposedLayoutINS4_7SwizzleILi3ELi4ELi3EEENS4_18smem_ptr_flag_bitsILi8EEENSR_INS5_IJNSA_ILi8EEESI_EEENS5_IJSI_SC_EEEEEEEvNS4_8identityENS4_23SM90_TMA_LOAD_MULTICASTES18_vS19_EENS_8epilogue10collective6detail29Sm90TmaWarpSpecializedAdapterINS1D_15DefaultEpilogueIaSK_SK_NS1C_6thread17LinearCombinationIaLi1EiiLNS1H_9ScaleType4KindE0ELNS_15FloatRoundStyleE2EaEENS1_15EpilogueDefaultEEEEEvvEEEEvNT_6ParamsE)
        /*0008*/ 	.word	0x000000a8


	//----- nvinfo : EIATTR_FRAME_SIZE
	.align		4
.L_15:
        /*000c*/ 	.byte	0x04, 0x11
        /*000e*/ 	.short	(.L_17 - .L_16)
	.align		4
.L_16:
        /*0010*/ 	.word	index@(_ZN7cutlass13device_kernelINS_4gemm6kernel13GemmUniversalIN4cute5tupleIJiiiiEEENS1_10collective13CollectiveMmaINS1_34MainloopSm90TmaGmmaWarpSpecializedILi4ENS5_IJNS4_1CILi2EEENSA_ILi1EEESC_EEENS1_35KernelTmaWarpSpecializedCooperativeEEENS5_IJNSA_ILi384EEENSA_ILi16EEENSA_ILi128EEEEEEaNS5_IJlSC_lEEEaSK_NS4_8TiledMMAINS4_8MMA_AtomIJNS4_4SM904GMMA26MMA_64x16x32_S32S8S8_SS_TNEEEENS4_6LayoutISD_NS5_IJSC_NSA_ILi0EEESS_EEEEENS5_IJNS4_10UnderscoreESV_SV_EEEEENS4_13SM90_TMA_LOADENS4_14ComposedLayoutINS4_7SwizzleILi3ELi4ELi3EEENS4_18smem_ptr_flag_bitsILi8EEENSR_INS5_IJNSA_ILi8EEESI_EEENS5_IJSI_SC_EEEEEEEvNS4_8identityENS4_23SM90_TMA_LOAD_MULTICASTES18_vS19_EENS_8epilogue10collective6detail29Sm90TmaWarpSpecializedAdapterINS1D_15DefaultEpilogueIaSK_SK_NS1C_6thread17LinearCombinationIaLi1EiiLNS1H_9ScaleType4KindE0ELNS_15FloatRoundStyleE2EaEENS1_15EpilogueDefaultEEEEEvvEEEEvNT_6ParamsE)
        /*0014*/ 	.word	0x00000000


	//----- nvinfo : EIATTR_MIN_STACK_SIZE
	.align		4
.L_17:
        /*0018*/ 	.byte	0x04, 0x12
        /*001a*/ 	.short	(.L_19 - .L_18)
	.align		4
.L_18:
        /*001c*/ 	.word	index@(_ZN7cutlass13device_kernelINS_4gemm6kernel13GemmUniversalIN4cute5tupleIJiiiiEEENS1_10collective13CollectiveMmaINS1_34MainloopSm90TmaGmmaWarpSpecializedILi4ENS5_IJNS4_1CILi2EEENSA_ILi1EEESC_EEENS1_35KernelTmaWarpSpecializedCooperativeEEENS5_IJNSA_ILi384EEENSA_ILi16EEENSA_ILi128EEEEEEaNS5_IJlSC_lEEEaSK_NS4_8TiledMMAINS4_8MMA_AtomIJNS4_4SM904GMMA26MMA_64x16x32_S32S8S8_SS_TNEEEENS4_6LayoutISD_NS5_IJSC_NSA_ILi0EEESS_EEEEENS5_IJNS4_10UnderscoreESV_SV_EEEEENS4_13SM90_TMA_LOADENS4_14ComposedLayoutINS4_7SwizzleILi3ELi4ELi3EEENS4_18smem_ptr_flag_bitsILi8EEENSR_INS5_IJNSA_ILi8EEESI_EEENS5_IJSI_SC_EEEEEEEvNS4_8identityENS4_23SM90_TMA_LOAD_MULTICASTES18_vS19_EENS_8epilogue10collective6detail29Sm90TmaWarpSpecializedAdapterINS1D_15DefaultEpilogueIaSK_SK_NS1C_6thread17LinearCombinationIaLi1EiiLNS1H_9ScaleType4KindE0ELNS_15FloatRoundStyleE2EaEENS1_15EpilogueDefaultEEEEEvvEEEEvNT_6ParamsE)
        /*0020*/ 	.word	0x00000000
.L_19:


//--------------------- .nv.compat                --------------------------
	.section	.nv.compat,"",@"SHT_CUDA_COMPAT_INFO"
	.align	4
        /*0000*/ 	.byte	0x02, 0x09, 0x01, 0x00, 0x02, 0x02, 0x04, 0x00, 0x02, 0x05, 0x05, 0x00, 0x03, 0x07, 0x01, 0x01
        /*0010*/ 	.byte	0x02, 0x03, 0x01, 0x00, 0x02, 0x06, 0x01, 0x00, 0x04, 0x0b, 0x08, 0x00, 0x00, 0x00, 0x00, 0x00
        /*0020*/ 	.byte	0x00, 0x00, 0x00, 0x00


//--------------------- .nv.info._ZN7cutlass13device_kernelINS_4gemm6kernel13GemmUniversalIN4cute5tupleIJiiiiEEENS1_10collective13CollectiveMmaINS1_34MainloopSm90TmaGmmaWarpSpecializedILi4ENS5_IJNS4_1CILi2EEENSA_ILi1EEESC_EEENS1_35KernelTmaWarpSpecializedCooperativeEEENS5_IJNSA_ILi384EEENSA_ILi16EEENSA_ILi128EEEEEEaNS5_IJlSC_lEEEaSK_NS4_8TiledMMAINS4_8MMA_AtomIJNS4_4SM904GMMA26MMA_64x16x32_S32S8S8_SS_TNEEEENS4_6LayoutISD_NS5_IJSC_NSA_ILi0EEESS_EEEEENS5_IJNS4_10UnderscoreESV_SV_EEEEENS4_13SM90_TMA_LOADENS4_14ComposedLayoutINS4_7SwizzleILi3ELi4ELi3EEENS4_18smem_ptr_flag_bitsILi8EEENSR_INS5_IJNSA_ILi8EEESI_EEENS5_IJSI_SC_EEEEEEEvNS4_8identityENS4_23SM90_TMA_LOAD_MULTICASTES18_vS19_EENS_8epilogue10collective6detail29Sm90TmaWarpSpecializedAdapterINS1D_15DefaultEpilogueIaSK_SK_NS1C_6thread17LinearCombinationIaLi1EiiLNS1H_9ScaleType4KindE0ELNS_15FloatRoundStyleE2EaEENS1_15EpilogueDefaultEEEEEvvEEEEvNT_6ParamsE --------------------------
	.section	.nv.info._ZN7cutlass13device_kernelINS_4gemm6kernel13GemmUniversalIN4cute5tupleIJiiiiEEENS1_10collective13CollectiveMmaINS1_34MainloopSm90TmaGmmaWarpSpecializedILi4ENS5_IJNS4_1CILi2EEENSA_ILi1EEESC_EEENS1_35KernelTmaWarpSpecializedCooperativeEEENS5_IJNSA_ILi384EEENSA_ILi16EEENSA_ILi128EEEEEEaNS5_IJlSC_lEEEaSK_NS4_8TiledMMAINS4_8MMA_AtomIJNS4_4SM904GMMA26MMA_64x16x32_S32S8S8_SS_TNEEEENS4_6LayoutISD_NS5_IJSC_NSA_ILi0EEESS_EEEEENS5_IJNS4_10UnderscoreESV_SV_EEEEENS4_13SM90_TMA_LOADENS4_14ComposedLayoutINS4_7SwizzleILi3ELi4ELi3EEENS4_18smem_ptr_flag_bitsILi8EEENSR_INS5_IJNSA_ILi8EEESI_EEENS5_IJSI_SC_EEEEEEEvNS4_8identityENS4_23SM90_TMA_LOAD_MULTICASTES18_vS19_EENS_8epilogue10collective6detail29Sm90TmaWarpSpecializedAdapterINS1D_15DefaultEpilogueIaSK_SK_NS1C_6thread17LinearCombinationIaLi1EiiLNS1H_9ScaleType4KindE0ELNS_15FloatRoundStyleE2EaEENS1_15EpilogueDefaultEEEEEvvEEEEvNT_6ParamsE,"",@"SHT_CUDA_INFO"
	.sectionflags	@""
	.align	4


	//----- nvinfo : EIATTR_CUDA_API_VERSION
	.align		4
        /*0000*/ 	.byte	0x04, 0x37
        /*0002*/ 	.short	(.L_21 - .L_20)
.L_20:
        /*0004*/ 	.word	0x00000082


	//----- nvinfo : EIATTR_KPARAM_INFO
	.align		4
.L_21:
        /*0008*/ 	.byte	0x04, 0x17
        /*000a*/ 	.short	(.L_23 - .L_22)
.L_22:
        /*000c*/ 	.word	0x00000000
        /*0010*/ 	.short	0x0000
        /*0012*/ 	.short	0x0070
        /*0014*/ 	.byte	0x00, 0xf0, 0x01, 0x10


	//----- nvinfo : EIATTR_SPARSE_MMA_MASK
	.align		4
.L_23:
        /*0018*/ 	.byte	0x03, 0x50
        /*001a*/ 	.short	0x0000


	//----- nvinfo : EIATTR_MAXREG_COUNT
	.align		4
        /*001c*/ 	.byte	0x03, 0x1b
        /*001e*/ 	.short	0x00a8


	//----- nvinfo : EIATTR_NUM_BARRIERS
	.align		4
        /*0020*/ 	.byte	0x02, 0x4c
        /*0022*/ 	.byte	0x01
	.zero		1


	//----- nvinfo : EIATTR_EXTERNS
	.align		4
        /*0024*/ 	.byte	0x04, 0x0f
        /*0026*/ 	.short	(.L_25 - .L_24)


	//   ....[0]....
	.align		4
.L_24:
        /*0028*/ 	.word	index@(__assertfail)


	//----- nvinfo : EIATTR_MERCURY_ISA_VERSION
	.align		4
.L_25:
        /*002c*/ 	.byte	0x03, 0x5f
        /*002e*/ 	.short	0x0101


	//----- nvinfo : EIATTR_INT_WARP_WIDE_INSTR_OFFSETS
	.align		4
        /*0030*/ 	.byte	0x04, 0x31
        /*0032*/ 	.short	(.L_27 - .L_26)


	//   ....[0]....
.L_26:
        /*0034*/ 	.word	0x00000490


	//   ....[1]....
        /*0038*/ 	.word	0x000004c0


	//   ....[2]....
        /*003c*/ 	.word	0x00000680


	//   ....[3]....
        /*0040*/ 	.word	0x00002520


	//----- nvinfo : EIATTR_COOP_GROUP_MASK_REGIDS
	.align		4
.L_27:
        /*0044*/ 	.byte	0x04, 0x29
        /*0046*/ 	.short	(.L_29 - .L_28)


	//   ....[0]....
.L_28:
        /*0048*/ 	.word	0xffffffff


	//   ....[1]....
        /*004c*/ 	.word	0xffffffff


	//   ....[2]....
        /*0050*/ 	.word	0xffffffff


	//   ....[3]....
        /*0054*/ 	.word	0xffffffff


	//   ....[4]....
        /*0058*/ 	.word	0xffffffff


	//   ....[5]....
        /*005c*/ 	.word	0xffffffff


	//----- nvinfo : EIATTR_COOP_GROUP_INSTR_OFFSETS
	.align		4
.L_29:
        /*0060*/ 	.byte	0x04, 0x28
        /*0062*/ 	.short	(.L_31 - .L_30)


	//   ....[0]....
.L_30:
        /*0064*/ 	.word	0x00000060


	//   ....[1]....
        /*0068*/ 	.word	0x00000070


	//   ....[2]....
        /*006c*/ 	.word	0x00000130


	//   ....[3]....
        /*0070*/ 	.word	0x000002d0


	//   ....[4]....
        /*0074*/ 	.word	0x00000800


	//   ....[5]....
        /*0078*/ 	.word	0x00001490


	//----- nvinfo : EIATTR_REG_RECONFIG
	.align		4
.L_31:
        /*007c*/ 	.byte	0x01, 0x54
	.zero		2


	//----- nvinfo : EIATTR_SYSCALL_OFFSETS
	.align		4
        /*0080*/ 	.byte	0x04, 0x46
        /*0082*/ 	.short	(.L_33 - .L_32)


	//   ....[0]....
.L_32:
        /*0084*/ 	.word	0x00001680


	//----- nvinfo : EIATTR_MBARRIER_INSTR_OFFSETS
	.align		4
.L_33:
        /*0088*/ 	.byte	0x04, 0x39
        /*008a*/ 	.short	(.L_35 - .L_34)


	//   ....[0]....
.L_34:
        /*008c*/ 	.word	0x00000230
        /*0090*/ 	.word	0x000000ff
        /*0094*/ 	.word	0x00000000
        /*0098*/ 	.short	0x0100
        /*009a*/ 	.byte	0x08
	.zero		1


	//   ....[1]....
        /*009c*/ 	.word	0x00000240
        /*00a0*/ 	.word	0x000000ff
        /*00a4*/ 	.word	0x00000020
        /*00a8*/ 	.short	0x0100
        /*00aa*/ 	.byte	0x08
	.zero		1


	//   ....[2]....
        /*00ac*/ 	.word	0x00000250
        /*00b0*/ 	.word	0x000000ff
        /*00b4*/ 	.word	0x00000008
        /*00b8*/ 	.short	0x0100
        /*00ba*/ 	.byte	0x08
	.zero		1


	//   ....[3]....
        /*00bc*/ 	.word	0x00000260
        /*00c0*/ 	.word	0x000000ff
        /*00c4*/ 	.word	0x00000028
        /*00c8*/ 	.short	0x0100
        /*00ca*/ 	.byte	0x08
	.zero		1


	//   ....[4]....
        /*00cc*/ 	.word	0x00000270
        /*00d0*/ 	.word	0x000000ff
        /*00d4*/ 	.word	0x00000010
        /*00d8*/ 	.short	0x0100
        /*00da*/ 	.byte	0x08
	.zero		1


	//   ....[5]....
        /*00dc*/ 	.word	0x00000280
        /*00e0*/ 	.word	0x000000ff
        /*00e4*/ 	.word	0x00000030
        /*00e8*/ 	.short	0x0100
        /*00ea*/ 	.byte	0x08
	.zero		1


	//   ....[6]....
        /*00ec*/ 	.word	0x00000290
        /*00f0*/ 	.word	0x000000ff
        /*00f4*/ 	.word	0x00000018
        /*00f8*/ 	.short	0x0100
        /*00fa*/ 	.byte	0x08
	.zero		1


	//   ....[7]....
        /*00fc*/ 	.word	0x000002a0
        /*0100*/ 	.word	0x000000ff
        /*0104*/ 	.word	0x00000038
        /*0108*/ 	.short	0x0100
        /*010a*/ 	.byte	0x08
	.zero		1


	//   ....[8]....
        /*010c*/ 	.word	0x00000720
        /*0110*/ 	.word	0x000000ff
        /*0114*/ 	.word	0x00000050
        /*0118*/ 	.short	0x0100
        /*011a*/ 	.byte	0x06
	.zero		1


	//   ....[9]....
        /*011c*/ 	.word	0x000007a0
        /*0120*/ 	.word	0x000000ff
        /*0124*/ 	.word	0x00000058
        /*0128*/ 	.short	0x0100
        /*012a*/ 	.byte	0x06
	.zero		1


	//   ....[10]....
        /*012c*/ 	.word	0x00001750
        /*0130*/ 	.word	0x00000003
        /*0134*/ 	.word	0x00000000
        /*0138*/ 	.short	0x010a
        /*013a*/ 	.byte	0x3f
	.zero		1


	//   ....[11]....
        /*013c*/ 	.word	0x000017b0
        /*0140*/ 	.word	0x00000003
        /*0144*/ 	.word	0x00000000
        /*0148*/ 	.short	0x010a
        /*014a*/ 	.byte	0x3f
	.zero		1


	//   ....[12]....
        /*014c*/ 	.word	0x00001e30
        /*0150*/ 	.word	0x00000005
        /*0154*/ 	.word	0x00000000
        /*0158*/ 	.short	0x010a
        /*015a*/ 	.byte	0x3f
	.zero		1


	//   ....[13]....
        /*015c*/ 	.word	0x00001e70
        /*0160*/ 	.word	0x00000005
        /*0164*/ 	.word	0x00000000
        /*0168*/ 	.short	0x010a
        /*016a*/ 	.byte	0x3f
	.zero		1


	//   ....[14]....
        /*016c*/ 	.word	0x000023d0
        /*0170*/ 	.word	0x00000004
        /*0174*/ 	.word	0x00000000
        /*0178*/ 	.short	0x0101
        /*017a*/ 	.byte	0x3f
	.zero		1


	//   ....[15]....
        /*017c*/ 	.word	0x00002590
        /*0180*/ 	.word	0x00000000
        /*0184*/ 	.word	0x00000000
        /*0188*/ 	.short	0x0101
        /*018a*/ 	.byte	0x3f
	.zero		1


	//   ....[16]....
        /*018c*/ 	.word	0x00004ec0
        /*0190*/ 	.word	0x00000017
        /*0194*/ 	.word	0x00000020
        /*0198*/ 	.short	0x010a
        /*019a*/ 	.byte	0x3f
	.zero		1


	//   ....[17]....
        /*019c*/ 	.word	0x00005280
        /*01a0*/ 	.word	0x00000005
        /*01a4*/ 	.word	0x00000058
        /*01a8*/ 	.short	0x0101
        /*01aa*/ 	.byte	0x3f
	.zero		1


	//   ....[18]....
        /*01ac*/ 	.word	0x000059a0
        /*01b0*/ 	.word	0x00000007
        /*01b4*/ 	.word	0x00000000
        /*01b8*/ 	.short	0x010a
        /*01ba*/ 	.byte	0x3f
	.zero		1


	//   ....[19]....
        /*01bc*/ 	.word	0x00005a20
        /*01c0*/ 	.word	0x00000006
        /*01c4*/ 	.word	0x00000000
        /*01c8*/ 	.short	0x010a
        /*01ca*/ 	.byte	0x3f
	.zero		1


	//   ....[20]....
        /*01cc*/ 	.word	0x00005ab0
        /*01d0*/ 	.word	0x00000007
        /*01d4*/ 	.word	0x00000000
        /*01d8*/ 	.short	0x010a
        /*01da*/ 	.byte	0x3f
	.zero		1


	//   ....[21]....
        /*01dc*/ 	.word	0x00005b40
        /*01e0*/ 	.word	0x00000005
        /*01e4*/ 	.word	0x00000000
        /*01e8*/ 	.short	0x010a
        /*01ea*/ 	.byte	0x3f
	.zero		1


	//   ....[22]....
        /*01ec*/ 	.word	0x00005ba0
        /*01f0*/ 	.word	0x00000003
        /*01f4*/ 	.word	0x00000000
        /*01f8*/ 	.short	0x010a
        /*01fa*/ 	.byte	0x3f
	.zero		1


	//   ....[23]....
        /*01fc*/ 	.word	0x00005bf0
        /*0200*/ 	.word	0x00000005
        /*0204*/ 	.word	0x00000000
        /*0208*/ 	.short	0x010a
        /*020a*/ 	.byte	0x3f
	.zero		1


	//   ....[24]....
        /*020c*/ 	.word	0x00005cc0
        /*0210*/ 	.word	0x00000017
        /*0214*/ 	.word	0x00000020
        /*0218*/ 	.short	0x010a
        /*021a*/ 	.byte	0x3f
	.zero		1


	//   ....[25]....
        /*021c*/ 	.word	0x00005d90
        /*0220*/ 	.word	0x00000007
        /*0224*/ 	.word	0x00000000
        /*0228*/ 	.short	0x010a
        /*022a*/ 	.byte	0x3f
	.zero		1


	//   ....[26]....
        /*022c*/ 	.word	0x00005de0
        /*0230*/ 	.word	0x00000006
        /*0234*/ 	.word	0x00000000
        /*0238*/ 	.short	0x010a
        /*023a*/ 	.byte	0x3f
	.zero		1


	//   ....[27]....
        /*023c*/ 	.word	0x00005e30
        /*0240*/ 	.word	0x00000007
        /*0244*/ 	.word	0x00000000
        /*0248*/ 	.short	0x010a
        /*024a*/ 	.byte	0x3f
	.zero		1


	//----- nvinfo : EIATTR_NUM_MBARRIERS
	.align		4
.L_35:
        /*024c*/ 	.byte	0x03, 0x38
        /*024e*/ 	.short	0x000a


	//----- nvinfo : EIATTR_EXIT_INSTR_OFFSETS
	.align		4
        /*0250*/ 	.byte	0x04, 0x1c
        /*0252*/ 	.short	(.L_37 - .L_36)


	//   ....[0]....
.L_36:
        /*0254*/ 	.word	0x000009d0


	//   ....[1]....
        /*0258*/ 	.word	0x000011e0


	//   ....[2]....
        /*025c*/ 	.word	0x00004630


	//   ....[3]....
        /*0260*/ 	.word	0x00004b90


	//   ....[4]....
        /*0264*/ 	.word	0x00005b90


	//----- nvinfo : EIATTR_MAX_THREADS
	.align		4
.L_37:
        /*0268*/ 	.byte	0x04, 0x05
        /*026a*/ 	.short	(.L_39 - .L_38)
.L_38:
        /*026c*/ 	.word	0x00000180
        /*0270*/ 	.word	0x00000001
        /*0274*/ 	.word	0x00000001


	//----- nvinfo : EIATTR_CRS_STACK_SIZE
	.align		4
.L_39:
        /*0278*/ 	.byte	0x04, 0x1e
        /*027a*/ 	.short	(.L_41 - .L_40)
.L_40:
        /*027c*/ 	.word	0x00000000


	//----- nvinfo : EIATTR_CBANK_PARAM_SIZE
	.align		4
.L_41:
        /*0280*/ 	.byte	0x03, 0x19
        /*0282*/ 	.short	0x0470


	//----- nvinfo : EIATTR_PARAM_CBANK
	.align		4
        /*0284*/ 	.byte	0x04, 0x0a
        /*0286*/ 	.short	(.L_43 - .L_42)
	.align		4
.L_42:
        /*0288*/ 	.word	index@(.nv.constant0._ZN7cutlass13device_kernelINS_4gemm6kernel13GemmUniversalIN4cute5tupleIJiiiiEEENS1_10collective13CollectiveMmaINS1_34MainloopSm90TmaGmmaWarpSpecializedILi4ENS5_IJNS4_1CILi2EEENSA_ILi1EEESC_EEENS1_35KernelTmaWarpSpecializedCooperativeEEENS5_IJNSA_ILi384EEENSA_ILi16EEENSA_ILi128EEEEEEaNS5_IJlSC_lEEEaSK_NS4_8TiledMMAINS4_8MMA_AtomIJNS4_4SM904GMMA26MMA_64x16x32_S32S8S8_SS_TNEEEENS4_6LayoutISD_NS5_IJSC_NSA_ILi0EEESS_EEEEENS5_IJNS4_10UnderscoreESV_SV_EEEEENS4_13SM90_TMA_LOADENS4_14ComposedLayoutINS4_7SwizzleILi3ELi4ELi3EEENS4_18smem_ptr_flag_bitsILi8EEENSR_INS5_IJNSA_ILi8EEESI_EEENS5_IJSI_SC_EEEEEEEvNS4_8identityENS4_23SM90_TMA_LOAD_MULTICASTES18_vS19_EENS_8epilogue10collective6detail29Sm90TmaWarpSpecializedAdapterINS1D_15DefaultEpilogueIaSK_SK_NS1C_6thread17LinearCombinationIaLi1EiiLNS1H_9ScaleType4KindE0ELNS_15FloatRoundStyleE2EaEENS1_15EpilogueDefaultEEEEEvvEEEEvNT_6ParamsE)
        /*028c*/ 	.short	0x0210
        /*028e*/ 	.short	0x0470


	//----- nvinfo : EIATTR_SW_WAR
	.align		4
.L_43:
        /*0290*/ 	.byte	0x04, 0x36
        /*0292*/ 	.short	(.L_45 - .L_44)
.L_44:
        /*0294*/ 	.word	0x00000008
.L_45:


//--------------------- .nv.callgraph             --------------------------
	.section	.nv.callgraph,"",@"SHT_CUDA_CALLGRAPH"
	.align	4
	.sectionentsize	8
	.align		4
        /*0000*/ 	.word	0x00000000
	.align		4
        /*0004*/ 	.word	0xffffffff
	.align		4
        /*0008*/ 	.word	index@(_ZN7cutlass13device_kernelINS_4gemm6kernel13GemmUniversalIN4cute5tupleIJiiiiEEENS1_10collective13CollectiveMmaINS1_34MainloopSm90TmaGmmaWarpSpecializedILi4ENS5_IJNS4_1CILi2EEENSA_ILi1EEESC_EEENS1_35KernelTmaWarpSpecializedCooperativeEEENS5_IJNSA_ILi384EEENSA_ILi16EEENSA_ILi128EEEEEEaNS5_IJlSC_lEEEaSK_NS4_8TiledMMAINS4_8MMA_AtomIJNS4_4SM904GMMA26MMA_64x16x32_S32S8S8_SS_TNEEEENS4_6LayoutISD_NS5_IJSC_NSA_ILi0EEESS_EEEEENS5_IJNS4_10UnderscoreESV_SV_EEEEENS4_13SM90_TMA_LOADENS4_14ComposedLayoutINS4_7SwizzleILi3ELi4ELi3EEENS4_18smem_ptr_flag_bitsILi8EEENSR_INS5_IJNSA_ILi8EEESI_EEENS5_IJSI_SC_EEEEEEEvNS4_8identityENS4_23SM90_TMA_LOAD_MULTICASTES18_vS19_EENS_8epilogue10collective6detail29Sm90TmaWarpSpecializedAdapterINS1D_15DefaultEpilogueIaSK_SK_NS1C_6thread17LinearCombinationIaLi1EiiLNS1H_9ScaleType4KindE0ELNS_15FloatRoundStyleE2EaEENS1_15EpilogueDefaultEEEEEvvEEEEvNT_6ParamsE)
	.align		4
        /*000c*/ 	.word	index@(__assertfail)
	.align		4
        /*0010*/ 	.word	0x00000000
	.align		4
        /*0014*/ 	.word	0xfffffffe
	.align		4
        /*0018*/ 	.word	0x00000000
	.align		4
        /*001c*/ 	.word	0xfffffffd
	.align		4
        /*0020*/ 	.word	0x00000000
	.align		4
        /*0024*/ 	.word	0xfffffffc


//--------------------- .nv.constant4             --------------------------
	.section	.nv.constant4,"a",@progbits
	.align	8
	.align		8
.nv.constant4:
        /*0000*/ 	.dword	__assertfail
	.align		8
        /*0008*/ 	.dword	__unnamed_1
	.align		8
        /*0010*/ 	.dword	_ZN39_INTERNAL_352688e1_4_k_cu_aa74732d_39954cuda3std3__45__cpo5beginE
	.align		8
        /*0018*/ 	.dword	_ZN39_INTERNAL_352688e1_4_k_cu_aa74732d_39954cuda3std3__45__cpo3endE
	.align		8
        /*0020*/ 	.dword	_ZN39_INTERNAL_352688e1_4_k_cu_aa74732d_39954cuda3std3__45__cpo6cbeginE
	.align		8
        /*0028*/ 	.dword	_ZN39_INTERNAL_352688e1_4_k_cu_aa74732d_39954cuda3std3__45__cpo4cendE
	.align		8
        /*0030*/ 	.dword	_ZN39_INTERNAL_352688e1_4_k_cu_aa74732d_39954cuda3std3__441_GLOBAL__N__352688e1_4_k_cu_aa74732d_39956ignoreE
	.align		8
        /*0038*/ 	.dword	_ZN39_INTERNAL_352688e1_4_k_cu_aa74732d_39954cuda3std3__419piecewise_constructE
	.align		8
        /*0040*/ 	.dword	_ZN39_INTERNAL_352688e1_4_k_cu_aa74732d_39954cuda3std3__48in_placeE
	.align		8
        /*0048*/ 	.dword	_ZN39_INTERNAL_352688e1_4_k_cu_aa74732d_39954cuda3std6ranges3__45__cpo4swapE
	.align		8
        /*0050*/ 	.dword	_ZN39_INTERNAL_352688e1_4_k_cu_aa74732d_39954cuda3std6ranges3__45__cpo9iter_moveE
	.align		8
        /*0058*/ 	.dword	_ZN39_INTERNAL_352688e1_4_k_cu_aa74732d_39954cute7productE
	.align		8
        /*0060*/ 	.dword	_ZN39_INTERNAL_352688e1_4_k_cu_aa74732d_39954cute1_E
	.align		8
        /*0068*/ 	.dword	$str$22
	.align		8
        /*0070*/ 	.dword	$str$23


//--------------------- .text._ZN7cutlass13device_kernelINS_4gemm6kernel13GemmUniversalIN4cute5tupleIJiiiiEEENS1_10collective13CollectiveMmaINS1_34MainloopSm90TmaGmmaWarpSpecializedILi4ENS5_IJNS4_1CILi2EEENSA_ILi1EEESC_EEENS1_35KernelTmaWarpSpecializedCooperativeEEENS5_IJNSA_ILi384EEENSA_ILi16EEENSA_ILi128EEEEEEaNS5_IJlSC_lEEEaSK_NS4_8TiledMMAINS4_8MMA_AtomIJNS4_4SM904GMMA26MMA_64x16x32_S32S8S8_SS_TNEEEENS4_6LayoutISD_NS5_IJSC_NSA_ILi0EEESS_EEEEENS5_IJNS4_10UnderscoreESV_SV_EEEEENS4_13SM90_TMA_LOADENS4_14ComposedLayoutINS4_7SwizzleILi3ELi4ELi3EEENS4_18smem_ptr_flag_bitsILi8EEENSR_INS5_IJNSA_ILi8EEESI_EEENS5_IJSI_SC_EEEEEEEvNS4_8identityENS4_23SM90_TMA_LOAD_MULTICASTES18_vS19_EENS_8epilogue10collective6detail29Sm90TmaWarpSpecializedAdapterINS1D_15DefaultEpilogueIaSK_SK_NS1C_6thread17LinearCombinationIaLi1EiiLNS1H_9ScaleType4KindE0ELNS_15FloatRoundStyleE2EaEENS1_15EpilogueDefaultEEEEEvvEEEEvNT_6ParamsE --------------------------
	.section	.text._ZN7cutlass13device_kernelINS_4gemm6kernel13GemmUniversalIN4cute5tupleIJiiiiEEENS1_10collective13CollectiveMmaINS1_34MainloopSm90TmaGmmaWarpSpecializedILi4ENS5_IJNS4_1CILi2EEENSA_ILi1EEESC_EEENS1_35KernelTmaWarpSpecializedCooperativeEEENS5_IJNSA_ILi384EEENSA_ILi16EEENSA_ILi128EEEEEEaNS5_IJlSC_lEEEaSK_NS4_8TiledMMAINS4_8MMA_AtomIJNS4_4SM904GMMA26MMA_64x16x32_S32S8S8_SS_TNEEEENS4_6LayoutISD_NS5_IJSC_NSA_ILi0EEESS_EEEEENS5_IJNS4_10UnderscoreESV_SV_EEEEENS4_13SM90_TMA_LOADENS4_14ComposedLayoutINS4_7SwizzleILi3ELi4ELi3EEENS4_18smem_ptr_flag_bitsILi8EEENSR_INS5_IJNSA_ILi8EEESI_EEENS5_IJSI_SC_EEEEEEEvNS4_8identityENS4_23SM90_TMA_LOAD_MULTICASTES18_vS19_EENS_8epilogue10collective6detail29Sm90TmaWarpSpecializedAdapterINS1D_15DefaultEpilogueIaSK_SK_NS1C_6thread17LinearCombinationIaLi1EiiLNS1H_9ScaleType4KindE0ELNS_15FloatRoundStyleE2EaEENS1_15EpilogueDefaultEEEEEvvEEEEvNT_6ParamsE,"ax",@progbits
	.align	128
.text._ZN7cutlass13device_kernelINS_4gemm6kernel13GemmUniversalIN4cute5tupleIJiiiiEEENS1_10collective13CollectiveMmaINS1_34MainloopSm90TmaGmmaWarpSpecializedILi4ENS5_IJNS4_1CILi2EEENSA_ILi1EEESC_EEENS1_35KernelTmaWarpSpecializedCooperativeEEENS5_IJNSA_ILi384EEENSA_ILi16EEENSA_ILi128EEEEEEaNS5_IJlSC_lEEEaSK_NS4_8TiledMMAINS4_8MMA_AtomIJNS4_4SM904GMMA26MMA_64x16x32_S32S8S8_SS_TNEEEENS4_6LayoutISD_NS5_IJSC_NSA_ILi0EEESS_EEEEENS5_IJNS4_10UnderscoreESV_SV_EEEEENS4_13SM90_TMA_LOADENS4_14ComposedLayoutINS4_7SwizzleILi3ELi4ELi3EEENS4_18smem_ptr_flag_bitsILi8EEENSR_INS5_IJNSA_ILi8EEESI_EEENS5_IJSI_SC_EEEEEEEvNS4_8identityENS4_23SM90_TMA_LOAD_MULTICASTES18_vS19_EENS_8epilogue10collective6detail29Sm90TmaWarpSpecializedAdapterINS1D_15DefaultEpilogueIaSK_SK_NS1C_6thread17LinearCombinationIaLi1EiiLNS1H_9ScaleType4KindE0ELNS_15FloatRoundStyleE2EaEENS1_15EpilogueDefaultEEEEEvvEEEEvNT_6ParamsE:
        .type           _ZN7cutlass13device_kernelINS_4gemm6kernel13GemmUniversalIN4cute5tupleIJiiiiEEENS1_10collective13CollectiveMmaINS1_34MainloopSm90TmaGmmaWarpSpecializedILi4ENS5_IJNS4_1CILi2EEENSA_ILi1EEESC_EEENS1_35KernelTmaWarpSpecializedCooperativeEEENS5_IJNSA_ILi384EEENSA_ILi16EEENSA_ILi128EEEEEEaNS5_IJlSC_lEEEaSK_NS4_8TiledMMAINS4_8MMA_AtomIJNS4_4SM904GMMA26MMA_64x16x32_S32S8S8_SS_TNEEEENS4_6LayoutISD_NS5_IJSC_NSA_ILi0EEESS_EEEEENS5_IJNS4_10UnderscoreESV_SV_EEEEENS4_13SM90_TMA_LOADENS4_14ComposedLayoutINS4_7SwizzleILi3ELi4ELi3EEENS4_18smem_ptr_flag_bitsILi8EEENSR_INS5_IJNSA_ILi8EEESI_EEENS5_IJSI_SC_EEEEEEEvNS4_8identityENS4_23SM90_TMA_LOAD_MULTICASTES18_vS19_EENS_8epilogue10collective6detail29Sm90TmaWarpSpecializedAdapterINS1D_15DefaultEpilogueIaSK_SK_NS1C_6thread17LinearCombinationIaLi1EiiLNS1H_9ScaleType4KindE0ELNS_15FloatRoundStyleE2EaEENS1_15EpilogueDefaultEEEEEvvEEEEvNT_6ParamsE,@function
        .size           _ZN7cutlass13device_kernelINS_4gemm6kernel13GemmUniversalIN4cute5tupleIJiiiiEEENS1_10collective13CollectiveMmaINS1_34MainloopSm90TmaGmmaWarpSpecializedILi4ENS5_IJNS4_1CILi2EEENSA_ILi1EEESC_EEENS1_35KernelTmaWarpSpecializedCooperativeEEENS5_IJNSA_ILi384EEENSA_ILi16EEENSA_ILi128EEEEEEaNS5_IJlSC_lEEEaSK_NS4_8TiledMMAINS4_8MMA_AtomIJNS4_4SM904GMMA26MMA_64x16x32_S32S8S8_SS_TNEEEENS4_6LayoutISD_NS5_IJSC_NSA_ILi0EEESS_EEEEENS5_IJNS4_10UnderscoreESV_SV_EEEEENS4_13SM90_TMA_LOADENS4_14ComposedLayoutINS4_7SwizzleILi3ELi4ELi3EEENS4_18smem_ptr_flag_bitsILi8EEENSR_INS5_IJNSA_ILi8EEESI_EEENS5_IJSI_SC_EEEEEEEvNS4_8identityENS4_23SM90_TMA_LOAD_MULTICASTES18_vS19_EENS_8epilogue10collective6detail29Sm90TmaWarpSpecializedAdapterINS1D_15DefaultEpilogueIaSK_SK_NS1C_6thread17LinearCombinationIaLi1EiiLNS1H_9ScaleType4KindE0ELNS_15FloatRoundStyleE2EaEENS1_15EpilogueDefaultEEEEEvvEEEEvNT_6ParamsE,(.L_x_87 - _ZN7cutlass13device_kernelINS_4gemm6kernel13GemmUniversalIN4cute5tupleIJiiiiEEENS1_10collective13CollectiveMmaINS1_34MainloopSm90TmaGmmaWarpSpecializedILi4ENS5_IJNS4_1CILi2EEENSA_ILi1EEESC_EEENS1_35KernelTmaWarpSpecializedCooperativeEEENS5_IJNSA_ILi384EEENSA_ILi16EEENSA_ILi128EEEEEEaNS5_IJlSC_lEEEaSK_NS4_8TiledMMAINS4_8MMA_AtomIJNS4_4SM904GMMA26MMA_64x16x32_S32S8S8_SS_TNEEEENS4_6LayoutISD_NS5_IJSC_NSA_ILi0EEESS_EEEEENS5_IJNS4_10UnderscoreESV_SV_EEEEENS4_13SM90_TMA_LOADENS4_14ComposedLayoutINS4_7SwizzleILi3ELi4ELi3EEENS4_18smem_ptr_flag_bitsILi8EEENSR_INS5_IJNSA_ILi8EEESI_EEENS5_IJSI_SC_EEEEEEEvNS4_8identityENS4_23SM90_TMA_LOAD_MULTICASTES18_vS19_EENS_8epilogue10collective6detail29Sm90TmaWarpSpecializedAdapterINS1D_15DefaultEpilogueIaSK_SK_NS1C_6thread17LinearCombinationIaLi1EiiLNS1H_9ScaleType4KindE0ELNS_15FloatRoundStyleE2EaEENS1_15EpilogueDefaultEEEEEvvEEEEvNT_6ParamsE)
        .other          _ZN7cutlass13device_kernelINS_4gemm6kernel13GemmUniversalIN4cute5tupleIJiiiiEEENS1_10collective13CollectiveMmaINS1_34MainloopSm90TmaGmmaWarpSpecializedILi4ENS5_IJNS4_1CILi2EEENSA_ILi1EEESC_EEENS1_35KernelTmaWarpSpecializedCooperativeEEENS5_IJNSA_ILi384EEENSA_ILi16EEENSA_ILi128EEEEEEaNS5_IJlSC_lEEEaSK_NS4_8TiledMMAINS4_8MMA_AtomIJNS4_4SM904GMMA26MMA_64x16x32_S32S8S8_SS_TNEEEENS4_6LayoutISD_NS5_IJSC_NSA_ILi0EEESS_EEEEENS5_IJNS4_10UnderscoreESV_SV_EEEEENS4_13SM90_TMA_LOADENS4_14ComposedLayoutINS4_7SwizzleILi3ELi4ELi3EEENS4_18smem_ptr_flag_bitsILi8EEENSR_INS5_IJNSA_ILi8EEESI_EEENS5_IJSI_SC_EEEEEEEvNS4_8identityENS4_23SM90_TMA_LOAD_MULTICASTES18_vS19_EENS_8epilogue10collective6detail29Sm90TmaWarpSpecializedAdapterINS1D_15DefaultEpilogueIaSK_SK_NS1C_6thread17LinearCombinationIaLi1EiiLNS1H_9ScaleType4KindE0ELNS_15FloatRoundStyleE2EaEENS1_15EpilogueDefaultEEEEEvvEEEEvNT_6ParamsE,@"STO_CUDA_ENTRY STV_DEFAULT"
_ZN7cutlass13device_kernelINS_4gemm6kernel13GemmUniversalIN4cute5tupleIJiiiiEEENS1_10collective13CollectiveMmaINS1_34MainloopSm90TmaGmmaWarpSpecializedILi4ENS5_IJNS4_1CILi2EEENSA_ILi1EEESC_EEENS1_35KernelTmaWarpSpecializedCooperativeEEENS5_IJNSA_ILi384EEENSA_ILi16EEENSA_ILi128EEEEEEaNS5_IJlSC_lEEEaSK_NS4_8TiledMMAINS4_8MMA_AtomIJNS4_4SM904GMMA26MMA_64x16x32_S32S8S8_SS_TNEEEENS4_6LayoutISD_NS5_IJSC_NSA_ILi0EEESS_EEEEENS5_IJNS4_10UnderscoreESV_SV_EEEEENS4_13SM90_TMA_LOADENS4_14ComposedLayoutINS4_7SwizzleILi3ELi4ELi3EEENS4_18smem_ptr_flag_bitsILi8EEENSR_INS5_IJNSA_ILi8EEESI_EEENS5_IJSI_SC_EEEEEEEvNS4_8identityENS4_23SM90_TMA_LOAD_MULTICASTES18_vS19_EENS_8epilogue10collective6detail29Sm90TmaWarpSpecializedAdapterINS1D_15DefaultEpilogueIaSK_SK_NS1C_6thread17LinearCombinationIaLi1EiiLNS1H_9ScaleType4KindE0ELNS_15FloatRoundStyleE2EaEENS1_15EpilogueDefaultEEEEEvvEEEEvNT_6ParamsE:
[----:B------:R-:W0:Y:S01]  /*0000*/  LDC R1, c[0x0][0x28] ;  /* 0x00000a00ff017b82 */ /* 0x000e220000000800 */
[----:B------:R-:W1:Y:S01]  /*0010*/  S2R R53, SR_TID.X ;  /* 0x0000000000357919 */ /* 0x000e620000002100 */
[----:B------:R-:W-:Y:S01]  /*0020*/  ELECT P0, URZ, PT ;  /* 0x00000000003f782f */ /* 0x000fe20003800000 */
[----:B------:R-:W-:Y:S01]  /*0030*/  BSSY B0, `(.L_x_0) ;  /* 0x000000f000007945 */ /* 0x000fe20003800000 */
[--C-:B-1----:R-:W-:Y:S02]  /*0040*/  SHF.R.U32.HI R0, RZ, 0x5, R53.reuse ;  /* 0x00000005ff007819 */ /* 0x102fe40000011635 */
[----:B------:R-:W-:-:S03]  /*0050*/  SHF.R.U32.HI R6, RZ, 0x7, R53 ;  /* 0x00000007ff067819 */ /* 0x000fc60000011635 */
[----:B------:R-:W1:Y:S04]  /*0060*/  SHFL.IDX PT, R3, R0, RZ, 0x1f ;  /* 0x00001fff00037589 */ /* 0x000e6800000e0000 */
[----:B------:R2:W3:Y:S01]  /*0070*/  SHFL.IDX PT, R2, R6, RZ, 0x1f ;  /* 0x00001fff06027589 */ /* 0x0004e200000e0000 */
[----:B-1----:R-:W-:-:S13]  /*0080*/  ISETP.NE.OR P0, PT, R3, RZ, !P0 ;  /* 0x000000ff0300720c */ /* 0x002fda0004705670 */
[----:B0-23--:R-:W-:Y:S05]  /*0090*/  @P0 BRA `(.L_x_1) ;  /* 0x0000000000200947 */ /* 0x00dfea0003800000 */
[----:B------:R-:W-:Y:S02]  /*00a0*/  ULDC.64 UR4, c[0x0][0x198] ;  /* 0x0000660000047ab9 */ /* 0x000fe40000000a00 */
[----:B------:R-:W-:Y:S02]  /*00b0*/  UIADD3 UR6, UP0, UR4, 0xf0, URZ ;  /* 0x000000f004067890 */ /* 0x000fe4000ff1e03f */
[----:B------:R-:W-:Y:S02]  /*00c0*/  UIADD3 UR4, UP1, UR4, 0x1f0, URZ ;  /* 0x000001f004047890 */ /* 0x000fe4000ff3e03f */
[----:B------:R-:W-:Y:S02]  /*00d0*/  UIADD3.X UR7, URZ, UR5, URZ, UP0, !UPT ;  /* 0x000000053f077290 */ /* 0x000fe400087fe43f */
[----:B------:R-:W-:-:S07]  /*00e0*/  UIADD3.X UR5, URZ, UR5, URZ, UP1, !UPT ;  /* 0x000000053f057290 */ /* 0x000fce0008ffe43f */
[----:B------:R0:W-:Y:S02]  /*00f0*/  UTMACCTL.PF [UR6] ;  /* 0x00000000060079b9 */ /* 0x0001e40008040000 */
[----:B------:R0:W-:Y:S02]  /*0100*/  UTMACCTL.PF [UR4] ;  /* 0x00000000040079b9 */ /* 0x0001e40008040000 */
[----:B0-----:R-:W-:Y:S01]  /*0110*/  NOP ;  /* 0x0000000000007918 */ /* 0x001fe20000000000 */
.L_x_1:
[----:B------:R-:W-:Y:S05]  /*0120*/  BSYNC B0 ;  /* 0x0000000000007941 */ /* 0x000fea0003800000 */
.L_x_0:
[----:B------:R-:W0:Y:S02]  /*0130*/  SHFL.IDX PT, R5, R0, RZ, 0x1f ;  /* 0x00001fff00057589 */ /* 0x000e2400000e0000 */
[----:B0-----:R-:W-:-:S13]  /*0140*/  ISETP.NE.AND P0, PT, R5, RZ, PT ;  /* 0x000000ff0500720c */ /* 0x001fda0003f05270 */
[----:B------:R-:W-:Y:S05]  /*0150*/  @P0 BRA `(.L_x_2) ;  /* 0x0000000000580947 */ /* 0x000fea0003800000 */
[----:B------:R-:W0:Y:S01]  /*0160*/  S2UR UR8, SR_CgaCtaId ;  /* 0x00000000000879c3 */ /* 0x000e220000008800 */
[----:B------:R-:W-:Y:S01]  /*0170*/  UMOV UR4, 0x400 ;  /* 0x0000040000047882 */ /* 0x000fe20000000000 */
[----:B------:R-:W-:Y:S01]  /*0180*/  UMOV UR5, 0x1 ;  /* 0x0000000100057882 */ /* 0x000fe20000000000 */
[----:B------:R-:W-:Y:S01]  /*0190*/  UMOV UR6, 0x4 ;  /* 0x0000000400067882 */ /* 0x000fe20000000000 */
[----:B------:R-:W-:Y:S01]  /*01a0*/  ELECT P0, URZ, PT ;  /* 0x00000000003f782f */ /* 0x000fe20003800000 */
[----:B------:R-:W-:-:S04]  /*01b0*/  UIADD3 UR6, -UR6, 0x100000, URZ ;  /* 0x0010000006067890 */ /* 0x000fc8000fffe13f */
[----:B------:R-:W-:Y:S02]  /*01c0*/  USHF.L.U32 UR7, UR6, 0xb, URZ ;  /* 0x0000000b06077899 */ /* 0x000fe4000800063f */
[----:B------:R-:W-:Y:S02]  /*01d0*/  USHF.L.U32 UR6, UR6, 0x1, URZ ;  /* 0x0000000106067899 */ /* 0x000fe4000800063f */
[----:B0-----:R-:W-:Y:S02]  /*01e0*/  ULEA UR8, UR8, UR4, 0x18 ;  /* 0x0000000408087291 */ /* 0x001fe4000f8ec03f */
[----:B------:R-:W-:-:S04]  /*01f0*/  UIADD3 UR4, -UR5, 0x100000, URZ ;  /* 0x0010000005047890 */ /* 0x000fc8000fffe13f */
[----:B------:R-:W-:Y:S02]  /*0200*/  USHF.L.U32 UR5, UR4, 0xb, URZ ;  /* 0x0000000b04057899 */ /* 0x000fe4000800063f */
[----:B------:R-:W-:Y:S01]  /*0210*/  USHF.L.U32 UR4, UR4, 0x1, URZ ;  /* 0x0000000104047899 */ /* 0x000fe2000800063f */
[----:B------:R-:W0:Y:S11]  /*0220*/  FENCE.VIEW.ASYNC.S ;  /* 0x00000000000073c6 */ /* 0x000e360000000000 */
[----:B0-----:R0:W1:Y:S01]  /*0230*/  SYNCS.EXCH.64 URZ, [UR8], UR4 ;  /* 0x00000004083f75b2 */ /* 0x0010620008000100 */
[----:B------:R0:W2:Y:S01]  /*0240*/  SYNCS.EXCH.64 URZ, [UR8+0x20], UR6 ;  /* 0x00002006083f75b2 */ /* 0x0000a20008000100 */
[----:B------:R0:W3:Y:S01]  /*0250*/  SYNCS.EXCH.64 URZ, [UR8+0x8], UR4 ;  /* 0x00000804083f75b2 */ /* 0x0000e20008000100 */
[----:B------:R0:W4:Y:S01]  /*0260*/  SYNCS.EXCH.64 URZ, [UR8+0x28], UR6 ;  /* 0x00002806083f75b2 */ /* 0x0001220008000100 */
[----:B------:R0:W0:Y:S01]  /*0270*/  SYNCS.EXCH.64 URZ, [UR8+0x10], UR4 ;  /* 0x00001004083f75b2 */ /* 0x0000220008000100 */
[----:B------:R0:W0:Y:S01]  /*0280*/  SYNCS.EXCH.64 URZ, [UR8+0x30], UR6 ;  /* 0x00003006083f75b2 */ /* 0x0000220008000100 */
[----:B------:R0:W0:Y:S01]  /*0290*/  SYNCS.EXCH.64 URZ, [UR8+0x18], UR4 ;  /* 0x00001804083f75b2 */ /* 0x0000220008000100 */
[----:B------:R0:W0:Y:S01]  /*02a0*/  SYNCS.EXCH.64 URZ, [UR8+0x38], UR6 ;  /* 0x00003806083f75b2 */ /* 0x0000220008000100 */
[----:B------:R-:W-:Y:S01]  /*02b0*/  NOP ;  /* 0x0000000000007918 */ /* 0x000fe20000000000 */
.L_x_2:
[----:B------:R-:W-:Y:S01]  /*02c0*/  SHF.R.S32.HI R4, RZ, 0x1f, R53 ;  /* 0x0000001fff047819 */ /* 0x000fe20000011435 */
[----:B------:R-:W5:Y:S01]  /*02d0*/  SHFL.IDX PT, R0, R0, RZ, 0x1f ;  /* 0x00001fff00007589 */ /* 0x000f6200000e0000 */
[----:B0-----:R-:W0:Y:S01]  /*02e0*/  S2UR UR8, SR_CTAID.X ;  /* 0x00000000000879c3 */ /* 0x001e220000002500 */
[----:B------:R-:W-:Y:S02]  /*02f0*/  ELECT P0, URZ, PT ;  /* 0x00000000003f782f */ /* 0x000fe40003800000 */
[----:B------:R-:W-:Y:S01]  /*0300*/  LEA.HI R4, R4, R53, RZ, 0x7 ;  /* 0x0000003504047211 */ /* 0x000fe200078f38ff */
[----:B------:R-:W-:Y:S01]  /*0310*/  ULDC UR4, c[0x0][0x150] ;  /* 0x0000540000047ab9 */ /* 0x000fe20000000800 */
[----:B------:R-:W-:Y:S01]  /*0320*/  SHF.R.S32.HI R10, RZ, 0x1f, R5 ;  /* 0x0000001fff0a7819 */ /* 0x000fe20000011405 */
[----:B------:R-:W-:Y:S01]  /*0330*/  NOP ;  /* 0x0000000000007918 */ /* 0x000fe20000000000 */
[----:B------:R-:W-:Y:S01]  /*0340*/  LOP3.LUT R4, R4, 0xffffff80, RZ, 0xc0, !PT ;  /* 0xffffff8004047812 */ /* 0x000fe200078ec0ff */
[----:B------:R-:W-:Y:S01]  /*0350*/  NOP ;  /* 0x0000000000007918 */ /* 0x000fe20000000000 */
[----:B------:R-:W-:Y:S01]  /*0360*/  LEA.HI R10, R10, R5, RZ, 0x2 ;  /* 0x000000050a0a7211 */ /* 0x000fe200078f10ff */
[----:B------:R-:W1:Y:S01]  /*0370*/  LDC R12, c[0x0][0x144] ;  /* 0x00005100ff0c7b82 */ /* 0x000e620000000800 */
[----:B------:R-:W-:Y:S01]  /*0380*/  IMAD.MOV.U32 R22, RZ, RZ, 0x1 ;  /* 0x00000001ff167424 */ /* 0x000fe200078e00ff */
[----:B------:R-:W-:Y:S01]  /*0390*/  ISETP.NE.AND P3, PT, R2, RZ, PT ;  /* 0x000000ff0200720c */ /* 0x000fe20003f65270 */
[----:B------:R-:W-:Y:S01]  /*03a0*/  IMAD.IADD R8, R53, 0x1, -R4 ;  /* 0x0000000135087824 */ /* 0x000fe200078e0a04 */
[----:B------:R-:W-:Y:S01]  /*03b0*/  LOP3.LUT R10, R10, 0x3ffffffc, RZ, 0xc0, !PT ;  /* 0x3ffffffc0a0a7812 */ /* 0x000fe200078ec0ff */
[----:B------:R-:W2:Y:S03]  /*03c0*/  S2R R4, SR_CTAID.Y ;  /* 0x0000000000047919 */ /* 0x000ea60000002600 */
[----:B------:R-:W-:Y:S01]  /*03d0*/  SHF.R.S32.HI R7, RZ, 0x1f, R8 ;  /* 0x0000001fff077819 */ /* 0x000fe20000011408 */
[----:B------:R-:W-:Y:S01]  /*03e0*/  IMAD.IADD R10, R5, 0x1, -R10 ;  /* 0x00000001050a7824 */ /* 0x000fe200078e0a0a */
[----:B------:R-:W3:Y:S02]  /*03f0*/  LDC R14, c[0x0][0x140] ;  /* 0x00005000ff0e7b82 */ /* 0x000ee40000000800 */
[----:B------:R-:W-:-:S02]  /*0400*/  LEA.HI R7, R7, R8, RZ, 0x3 ;  /* 0x0000000807077211 */ /* 0x000fc400078f18ff */
[----:B-----5:R-:W-:Y:S02]  /*0410*/  ISETP.NE.OR P0, PT, R0, RZ, !P0 ;  /* 0x000000ff0000720c */ /* 0x020fe40004705670 */
[--C-:B------:R-:W-:Y:S02]  /*0420*/  SHF.R.S32.HI R0, RZ, 0x3, R7.reuse ;  /* 0x00000003ff007819 */ /* 0x100fe40000011407 */
[----:B0-----:R-:W-:Y:S02]  /*0430*/  I2FP.F32.U32 R9, UR8 ;  /* 0x0000000800097c45 */ /* 0x001fe40008201000 */
[----:B------:R-:W-:-:S03]  /*0440*/  SHF.R.S32.HI R7, RZ, 0x1f, R7 ;  /* 0x0000001fff077819 */ /* 0x000fc60000011407 */
[----:B------:R-:W-:Y:S01]  /*0450*/  FMUL R11, R9, UR4 ;  /* 0x00000004090b7c20 */ /* 0x000fe20008400000 */
[----:B------:R-:W-:Y:S01]  /*0460*/  LEA.HI R7, R7, R0, RZ, 0x2 ;  /* 0x0000000007077211 */ /* 0x000fe200078f10ff */
[----:B------:R-:W-:Y:S01]  /*0470*/  ULDC UR4, c[0x0][0x154] ;  /* 0x0000550000047ab9 */ /* 0x000fe20000000800 */
[----:B------:R-:W0:Y:S01]  /*0480*/  LDC R9, c[0x0][0x148] ;  /* 0x00005200ff097b82 */ /* 0x000e220000000800 */
[----:B------:R-:W-:Y:S01]  /*0490*/  VOTEU.ALL UP0, P0 ;  /* 0x00000000003f7886 */ /* 0x000fe20000000000 */
[----:B------:R-:W-:Y:S01]  /*04a0*/  LOP3.LUT R7, R7, 0xfffffffc, RZ, 0xc0, !PT ;  /* 0xfffffffc07077812 */ /* 0x000fe200078ec0ff */
[----:B------:R-:W5:Y:S01]  /*04b0*/  F2I.U32.TRUNC.NTZ R11, R11 ;  /* 0x0000000b000b7305 */ /* 0x000f62000020f000 */
[----:B------:R-:W-:Y:S02]  /*04c0*/  VOTEU.ALL UP1, P0 ;  /* 0x00000000003f7886 */ /* 0x000fe40000020000 */
[----:B------:R-:W-:Y:S01]  /*04d0*/  @!UP0 UMOV UR6, 0x400 ;  /* 0x0000040000068882 */ /* 0x000fe20000000000 */
[----:B------:R-:W-:Y:S01]  /*04e0*/  IMAD.IADD R7, R0, 0x1, -R7 ;  /* 0x0000000100077824 */ /* 0x000fe200078e0a07 */
[----:B------:R-:W4:Y:S01]  /*04f0*/  @!UP0 S2UR UR7, SR_CgaCtaId ;  /* 0x00000000000789c3 */ /* 0x000f220000008800 */
[----:B------:R-:W-:-:S02]  /*0500*/  SHF.R.S32.HI R0, RZ, 0x1f, R3 ;  /* 0x0000001fff007819 */ /* 0x000fc40000011403 */
[----:B------:R-:W-:Y:S01]  /*0510*/  IMAD R10, R10, 0x4, R7 ;  /* 0x000000040a0a7824 */ /* 0x000fe200078e0207 */
[----:B--2---:R-:W-:Y:S02]  /*0520*/  I2FP.F32.U32 R13, R4 ;  /* 0x00000004000d7245 */ /* 0x004fe40000201000 */
[----:B------:R-:W-:Y:S01]  /*0530*/  LEA.HI R0, R0, R3, RZ, 0x2 ;  /* 0x0000000300007211 */ /* 0x000fe200078f10ff */
[C---:B------:R-:W-:Y:S01]  /*0540*/  IMAD.SHL.U32 R19, R10.reuse, 0x4, RZ ;  /* 0x000000040a137824 */ /* 0x040fe200078e00ff */
[----:B------:R-:W-:Y:S01]  /*0550*/  LEA.HI R7, R10, R10, RZ, 0x1 ;  /* 0x0000000a0a077211 */ /* 0x000fe200078f08ff */
[----:B------:R-:W-:Y:S01]  /*0560*/  FMUL R13, R13, UR4 ;  /* 0x000000040d0d7c20 */ /* 0x000fe20008400000 */
[----:B-----5:R-:W-:Y:S01]  /*0570*/  IMAD.MOV R15, RZ, RZ, -R11 ;  /* 0x000000ffff0f7224 */ /* 0x020fe200078e0a0b */
[----:B------:R-:W-:Y:S01]  /*0580*/  LOP3.LUT R0, R0, 0xfffffffc, RZ, 0xc0, !PT ;  /* 0xfffffffc00007812 */ /* 0x000fe200078ec0ff */
[----:B------:R-:W-:Y:S01]  /*0590*/  UMOV UR4, 0x20 ;  /* 0x0000002000047882 */ /* 0x000fe20000000000 */
[----:B------:R-:W-:Y:S01]  /*05a0*/  LOP3.LUT R11, R7, 0xfffffffe, RZ, 0xc0, !PT ;  /* 0xfffffffe070b7812 */ /* 0x000fe200078ec0ff */
[----:B-1----:R-:W-:Y:S01]  /*05b0*/  IMAD R7, R12, R15, UR8 ;  /* 0x000000080c077e24 */ /* 0x002fe2000f8e020f */
[----:B------:R-:W1:Y:S01]  /*05c0*/  F2I.U32.TRUNC.NTZ R13, R13 ;  /* 0x0000000d000d7305 */ /* 0x000e62000020f000 */
[----:B------:R-:W-:Y:S01]  /*05d0*/  IMAD.IADD R3, R3, 0x1, -R0 ;  /* 0x0000000103037824 */ /* 0x000fe200078e0a00 */
[C---:B------:R-:W-:Y:S01]  /*05e0*/  LOP3.LUT R19, R10.reuse, 0xc, R19, 0x78, !PT ;  /* 0x0000000c0a137812 */ /* 0x040fe200078e7813 */
[----:B------:R-:W-:Y:S01]  /*05f0*/  IMAD.IADD R12, R10, 0x1, -R11 ;  /* 0x000000010a0c7824 */ /* 0x000fe200078e0a0b */
[----:B------:R-:W-:-:S04]  /*0600*/  @!UP0 UIADD3 UR4, -UR4, 0x100000, URZ ;  /* 0x0010000004048890 */ /* 0x000fc8000fffe13f */
[----:B------:R-:W-:Y:S02]  /*0610*/  @!UP0 USHF.L.U32 UR5, UR4, 0xb, URZ ;  /* 0x0000000b04058899 */ /* 0x000fe4000800063f */
[----:B------:R-:W-:Y:S01]  /*0620*/  @!UP0 USHF.L.U32 UR4, UR4, 0x1, URZ ;  /* 0x0000000104048899 */ /* 0x000fe2000800063f */
[----:B---3--:R-:W-:Y:S02]  /*0630*/  ISETP.EQ.U32.AND P2, PT, R14, 0x1, PT ;  /* 0x000000010e00780c */ /* 0x008fe40003f42070 */
[C---:B------:R-:W-:Y:S02]  /*0640*/  ISETP.NE.AND P1, PT, R3.reuse, 0x3, PT ;  /* 0x000000030300780c */ /* 0x040fe40003f25270 */
[----:B------:R-:W-:Y:S01]  /*0650*/  ISETP.NE.AND P4, PT, R12, R7, PT ;  /* 0x000000070c00720c */ /* 0x000fe20003f85270 */
[----:B----4-:R-:W-:Y:S01]  /*0660*/  @!UP0 ULEA UR6, UR7, UR6, 0x18 ;  /* 0x0000000607068291 */ /* 0x010fe2000f8ec03f */
[----:B------:R-:W-:Y:S01]  /*0670*/  ISETP.EQ.OR P1, PT, R3, RZ, !P1 ;  /* 0x000000ff0300720c */ /* 0x000fe20004f22670 */
[----:B------:R-:W-:Y:S01]  /*0680*/  VOTEU.ALL UP0, P0 ;  /* 0x00000000003f7886 */ /* 0x000fe20000000000 */
[----:B------:R-:W-:Y:S01]  /*0690*/  LOP3.LUT P0, RZ, R8, 0x7, RZ, 0xc0, !PT ;  /* 0x0000000708ff7812 */ /* 0x000fe2000780c0ff */
[C---:B------:R-:W-:Y:S01]  /*06a0*/  VIADD R8, R2.reuse, 0xffffffff ;  /* 0xffffffff02087836 */ /* 0x040fe20000000000 */
[----:B------:R-:W-:Y:S01]  /*06b0*/  ISETP.EQ.AND P1, PT, R2, RZ, P1 ;  /* 0x000000ff0200720c */ /* 0x000fe20000f22270 */
[----:B-1----:R-:W-:Y:S01]  /*06c0*/  IMAD.MOV R23, RZ, RZ, -R13 ;  /* 0x000000ffff177224 */ /* 0x002fe200078e0a0d */
[----:B------:R-:W-:-:S02]  /*06d0*/  ISETP.LT.U32.AND P0, PT, R19, 0x2, !P0 ;  /* 0x000000021300780c */ /* 0x000fc40004701070 */
[----:B------:R-:W-:Y:S01]  /*06e0*/  ISETP.GE.U32.AND P6, PT, R8, 0x2, PT ;  /* 0x000000020800780c */ /* 0x000fe20003fc6070 */
[----:B0-----:R-:W-:Y:S01]  /*06f0*/  IMAD R11, R9, R23, R4 ;  /* 0x00000017090b7224 */ /* 0x001fe200078e0204 */
[----:B------:R-:W-:Y:S01]  /*0700*/  SEL R18, RZ, 0x1, !P1 ;  /* 0x00000001ff127807 */ /* 0x000fe20004800000 */
[----:B------:R-:W0:Y:S02]  /*0710*/  FENCE.VIEW.ASYNC.S ;  /* 0x00000000000073c6 */ /* 0x000e240000000000 */
[----:B0-----:R0:W1:Y:S01]  /*0720*/  @!UP0 SYNCS.EXCH.64 URZ, [UR6+0x50], UR4 ;  /* 0x00005004063f85b2 */ /* 0x0010620008000100 */
[----:B------:R-:W-:Y:S02]  /*0730*/  @P4 LEA.HI R0, R19, R19, RZ, 0x1 ;  /* 0x0000001313004211 */ /* 0x000fe400078f08ff */
[----:B------:R-:W-:Y:S02]  /*0740*/  SEL R18, R18, 0x2, P6 ;  /* 0x0000000212127807 */ /* 0x000fe40003000000 */
[----:B------:R-:W-:-:S04]  /*0750*/  @P4 SHF.R.S32.HI R0, RZ, 0x1, R0 ;  /* 0x00000001ff004819 */ /* 0x000fc80000011400 */
[----:B------:R-:W-:Y:S02]  /*0760*/  @P4 ISETP.NE.AND P5, PT, R0, R11, PT ;  /* 0x0000000b0000420c */ /* 0x000fe40003fa5270 */
[----:B------:R-:W-:Y:S02]  /*0770*/  SEL R11, RZ, 0x1, !P0 ;  /* 0x00000001ff0b7807 */ /* 0x000fe40004000000 */
[----:B------:R-:W-:Y:S02]  /*0780*/  @P4 SEL R22, RZ, 0x1, P5 ;  /* 0x00000001ff164807 */ /* 0x000fe40002800000 */
[----:B------:R-:W-:Y:S01]  /*0790*/  LOP3.LUT R0, R53, 0x7f, RZ, 0xc0, !PT ;  /* 0x0000007f35007812 */ /* 0x000fe200078ec0ff */
[----:B------:R0:W2:Y:S01]  /*07a0*/  @!UP1 SYNCS.EXCH.64 URZ, [UR6+0x58], UR4 ;  /* 0x00005804063f95b2 */ /* 0x0000a20008000100 */
[----:B------:R-:W-:Y:S01]  /*07b0*/  LOP3.LUT R22, R22, R11, RZ, 0xc0, !PT ;  /* 0x0000000b16167212 */ /* 0x000fe200078ec0ff */
[----:B------:R-:W-:Y:S01]  /*07c0*/  NOP ;  /* 0x0000000000007918 */ /* 0x000fe20000000000 */
[----:B------:R-:W-:Y:S05]  /*07d0*/  @!P2 BRA `(.L_x_3) ;  /* 0x000000000008a947 */ /* 0x000fea0003800000 */
[----:B-12---:R-:W-:Y:S01]  /*07e0*/  UCGABAR_ARV ;  /* 0x00000000000079c7 */ /* 0x006fe20008000000 */
[----:B------:R-:W-:Y:S05]  /*07f0*/  BRA `(.L_x_4) ;  /* 0x0000000000047947 */ /* 0x000fea0003800000 */
.L_x_3:
[----:B-12---:R-:W-:Y:S01]  /*0800*/  NOP ;  /* 0x0000000000007918 */ /* 0x006fe20000000000 */
.L_x_4:
[----:B------:R-:W1:Y:S01]  /*0810*/  LDC R2, c[0x0][0x65c] ;  /* 0x00019700ff027b82 */ /* 0x000e620000000800 */
[----:B------:R-:W-:Y:S02]  /*0820*/  IMAD.U32 R10, RZ, RZ, UR8 ;  /* 0x00000008ff0a7e24 */ /* 0x000fe4000f8e00ff */
[----:B------:R-:W-:Y:S01]  /*0830*/  IMAD.MOV.U32 R11, RZ, RZ, RZ ;  /* 0x000000ffff0b7224 */ /* 0x000fe200078e00ff */
[----:B-1----:R-:W-:-:S04]  /*0840*/  ISETP.NE.AND P1, PT, R2, 0x1, PT ;  /* 0x000000010200780c */ /* 0x002fc80003f25270 */
[----:B------:R-:W-:-:S09]  /*0850*/  P2R R5, PR, RZ, 0x2 ;  /* 0x00000002ff057803 */ /* 0x000fd20000000000 */
[----:B------:R-:W1:Y:S01]  /*0860*/  @P1 LDC R17, c[0x0][0x10] ;  /* 0x00000400ff111b82 */ /* 0x000e620000000800 */
[----:B------:R-:W-:Y:S02]  /*0870*/  @P1 IMAD.MOV.U32 R5, RZ, RZ, RZ ;  /* 0x000000ffff051224 */ /* 0x000fe400078e00ff */
[----:B------:R-:W-:-:S05]  /*0880*/  @P1 IMAD.MOV.U32 R15, RZ, RZ, RZ ;  /* 0x000000ffff0f1224 */ /* 0x000fca00078e00ff */
[----:B------:R-:W2:Y:S01]  /*0890*/  @!P1 LDC R13, c[0x0][0xc] ;  /* 0x00000300ff0d9b82 */ /* 0x000ea20000000800 */
[----:B0-----:R-:W-:Y:S01]  /*08a0*/  ULDC UR4, c[0x0][0xc] ;  /* 0x0000030000047ab9 */ /* 0x001fe20000000800 */
[----:B------:R-:W-:Y:S01]  /*08b0*/  ULDC UR5, c[0x0][0x10] ;  /* 0x0000040000057ab9 */ /* 0x000fe20000000800 */
[----:B------:R-:W-:Y:S01]  /*08c0*/  ULDC UR6, c[0x0][0x14] ;  /* 0x0000050000067ab9 */ /* 0x000fe20000000800 */
[----:B------:R-:W-:-:S04]  /*08d0*/  UIMAD.WIDE.U32 UR4, UR4, UR5, URZ ;  /* 0x00000005040472a5 */ /* 0x000fc8000f8e003f */
[----:B------:R-:W-:Y:S02]  /*08e0*/  UIMAD.WIDE.U32 UR48, UR4, UR6, URZ ;  /* 0x00000006043072a5 */ /* 0x000fe4000f8e003f */
[----:B------:R-:W-:-:S04]  /*08f0*/  UIMAD UR38, UR5, UR6, URZ ;  /* 0x00000006052672a4 */ /* 0x000fc8000f8e023f */
[----:B------:R-:W-:Y:S01]  /*0900*/  UIADD3 UR38, UR49, UR38, URZ ;  /* 0x0000002631267290 */ /* 0x000fe2000fffe03f */
[----:B-1----:R-:W-:-:S04]  /*0910*/  @P1 IMAD.WIDE.U32 R16, R17, UR8, R4 ;  /* 0x0000000811101c25 */ /* 0x002fc8000f8e0004 */
[----:B------:R-:W-:Y:S02]  /*0920*/  @P1 IMAD.IADD R17, R17, 0x1, R15 ;  /* 0x0000000111111824 */ /* 0x000fe400078e020f */
[----:B--2---:R-:W-:-:S04]  /*0930*/  @!P1 IMAD.WIDE.U32 R10, R4, R13, R10 ;  /* 0x0000000d040a9225 */ /* 0x004fc800078e000a */
[----:B------:R-:W-:Y:S02]  /*0940*/  @!P1 IMAD.MOV.U32 R16, RZ, RZ, R10 ;  /* 0x000000ffff109224 */ /* 0x000fe400078e000a */
[----:B------:R-:W-:Y:S01]  /*0950*/  @!P1 IMAD.MOV.U32 R17, RZ, RZ, R11 ;  /* 0x000000ffff119224 */ /* 0x000fe200078e000b */
[----:B------:R-:W-:Y:S06]  /*0960*/  @!P2 BRA `(.L_x_5) ;  /* 0x00000000000ca947 */ /* 0x000fec0003800000 */
[----:B------:R-:W-:Y:S01]  /*0970*/  UCGABAR_WAIT ;  /* 0x0000000000007dc7 */ /* 0x000fe20008000000 */
[----:B------:R-:W-:Y:S01]  /*0980*/  CCTL.IVALL ;  /* 0x00000000ff00798f */ /* 0x000fe20002000000 */
[----:B------:R-:W-:Y:S05]  /*0990*/  BRA `(.L_x_6) ;  /* 0x0000000000047947 */ /* 0x000fea0003800000 */
.L_x_5:
[----:B------:R-:W-:Y:S06]  /*09a0*/  BAR.SYNC.DEFER_BLOCKING 0x0 ;  /* 0x0000000000007b1d */ /* 0x000fec0000010000 */
.L_x_6:
[----:B------:R-:W-:Y:S05]  /*09b0*/  @!P3 BRA `(.L_x_7) ;  /* 0x0000003c0020b947 */ /* 0x000fea0003800000 */
[----:B------:R-:W-:-:S13]  /*09c0*/  ISETP.GT.U32.AND P0, PT, R8, 0x1, PT ;  /* 0x000000010800780c */ /* 0x000fda0003f04070 */
[----:B------:R-:W-:Y:S05]  /*09d0*/  @P0 EXIT ;  /* 0x000000000000094d */ /* 0x000fea0003800000 */
[----:B------:R-:W-:Y:S01]  /*09e0*/  ULDC.64 UR4, c[0x0][0x650] ;  /* 0x0001940000047ab9 */ /* 0x000fe20000000a00 */
[----:B------:R-:W-:Y:S01]  /*09f0*/  PRMT R3, RZ, 0x7610, R3 ;  /* 0x00007610ff037816 */ /* 0x000fe20000000003 */
[----:B------:R-:W-:Y:S01]  /*0a00*/  IMAD.MOV.U32 R59, RZ, RZ, -0x1 ;  /* 0xffffffffff3b7424 */ /* 0x000fe200078e00ff */
[----:B------:R-:W-:Y:S01]  /*0a10*/  ISETP.GE.U32.AND P0, PT, R16, UR4, PT ;  /* 0x0000000410007c0c */ /* 0x000fe2000bf06070 */
[----:B------:R-:W-:Y:S02]  /*0a20*/  IMAD.MOV.U32 R58, RZ, RZ, -0x1 ;  /* 0xffffffffff3a7424 */ /* 0x000fe400078e00ff */
[----:B------:R-:W-:Y:S01]  /*0a30*/  IMAD.MOV.U32 R61, RZ, RZ, -0x1 ;  /* 0xffffffffff3d7424 */ /* 0x000fe200078e00ff */
[----:B------:R-:W-:-:S13]  /*0a40*/  ISETP.GE.U32.AND.EX P0, PT, R17, UR5, PT, P0 ;  /* 0x0000000511007c0c */ /* 0x000fda000bf06100 */
[----:B------:R-:W-:Y:S05]  /*0a50*/  @P0 BRA `(.L_x_8) ;  /* 0x0000000400280947 */ /* 0x000fea0003800000 */
[----:B------:R-:W0:Y:S01]  /*0a60*/  LDC.64 R24, c[0x0][0x628] ;  /* 0x00018a00ff187b82 */ /* 0x000e220000000a00 */
[----:B------:R-:W-:Y:S02]  /*0a70*/  IMAD.MOV.U32 R10, RZ, RZ, R16 ;  /* 0x000000ffff0a7224 */ /* 0x000fe400078e0010 */
[----:B------:R-:W-:-:S05]  /*0a80*/  IMAD.MOV.U32 R11, RZ, RZ, R17 ;  /* 0x000000ffff0b7224 */ /* 0x000fca00078e0011 */
[----:B------:R-:W1:Y:S08]  /*0a90*/  LDC R8, c[0x0][0x630] ;  /* 0x00018c00ff087b82 */ /* 0x000e700000000800 */
[----:B------:R-:W2:Y:S01]  /*0aa0*/  LDC.64 R26, c[0x0][0x620] ;  /* 0x00018800ff1a7b82 */ /* 0x000ea20000000a00 */
[----:B0-----:R-:W-:-:S04]  /*0ab0*/  ISETP.NE.U32.AND P0, PT, R24, RZ, PT ;  /* 0x000000ff1800720c */ /* 0x001fc80003f05070 */
[----:B------:R-:W-:-:S13]  /*0ac0*/  ISETP.NE.AND.EX P0, PT, R25, RZ, PT, P0 ;  /* 0x000000ff1900720c */ /* 0x000fda0003f05300 */
[----:B-12---:R-:W-:Y:S05]  /*0ad0*/  @!P0 BRA `(.L_x_9) ;  /* 0x0000000000288947 */ /* 0x006fea0003800000 */
[----:B------:R-:W0:Y:S02]  /*0ae0*/  LDC R3, c[0x0][0x634] ;  /* 0x00018d00ff037b82 */ /* 0x000e240000000800 */
[----:B0-----:R-:W-:-:S05]  /*0af0*/  IADD3 R3, P0, R16, R3, RZ ;  /* 0x0000000310037210 */ /* 0x001fca0007f1e0ff */
[----:B------:R-:W-:-:S04]  /*0b00*/  IMAD.X R21, RZ, RZ, R17, P0 ;  /* 0x000000ffff157224 */ /* 0x000fc800000e0611 */
[----:B------:R-:W-:-:S04]  /*0b10*/  IMAD.WIDE.U32 R10, R21, R24, RZ ;  /* 0x00000018150a7225 */ /* 0x000fc800078e00ff */
[----:B------:R-:W-:-:S04]  /*0b20*/  IMAD.WIDE.U32 R12, P0, R3, R25, R10 ;  /* 0x00000019030c7225 */ /* 0x000fc8000780000a */
[----:B------:R-:W-:-:S04]  /*0b30*/  IMAD.WIDE.U32 R10, R3, R24, RZ ;  /* 0x00000018030a7225 */ /* 0x000fc800078e00ff */
[----:B------:R-:W-:Y:S01]  /*0b40*/  IMAD.X R15, RZ, RZ, RZ, P0 ;  /* 0x000000ffff0f7224 */ /* 0x000fe200000e06ff */
[----:B------:R-:W-:Y:S01]  /*0b50*/  IADD3 RZ, P0, R11, R12, RZ ;  /* 0x0000000c0bff7210 */ /* 0x000fe20007f1e0ff */
[----:B------:R-:W-:-:S04]  /*0b60*/  IMAD.MOV.U32 R14, RZ, RZ, R13 ;  /* 0x000000ffff0e7224 */ /* 0x000fc800078e000d */
[----:B------:R-:W-:-:S08]  /*0b70*/  IMAD.WIDE.U32.X R10, R21, R25, R14, P0 ;  /* 0x00000019150a7225 */ /* 0x000fd000000e040e */
.L_x_9:
[----:B------:R-:W0:Y:S01]  /*0b80*/  LDC.64 R30, c[0x0][0x640] ;  /* 0x00019000ff1e7b82 */ /* 0x000e220000000a00 */
[-CC-:B------:R-:W-:Y:S02]  /*0b90*/  SHF.R.U64 R61, R10, R8.reuse, R11.reuse ;  /* 0x000000080a3d7219 */ /* 0x180fe4000000120b */
[----:B------:R-:W-:Y:S02]  /*0ba0*/  SHF.R.U32.HI R3, RZ, R8, R11 ;  /* 0x00000008ff037219 */ /* 0x000fe4000001160b */
[----:B------:R-:W-:-:S03]  /*0bb0*/  IADD3 R5, P0, RZ, -R61, RZ ;  /* 0x8000003dff057210 */ /* 0x000fc60007f1e0ff */
[----:B------:R-:W1:Y:S02]  /*0bc0*/  LDC R12, c[0x0][0x618] ;  /* 0x00018600ff0c7b82 */ /* 0x000e640000000800 */
[----:B------:R-:W-:Y:S02]  /*0bd0*/  IMAD.X R3, RZ, RZ, ~R3, P0 ;  /* 0x000000ffff037224 */ /* 0x000fe400000e0e03 */
[----:B------:R-:W-:-:S04]  /*0be0*/  IMAD.WIDE.U32 R10, R5, R26, R16 ;  /* 0x0000001a050a7225 */ /* 0x000fc800078e0010 */
[----:B------:R-:W2:Y:S01]  /*0bf0*/  LDC R20, c[0x0][0x608] ;  /* 0x00018200ff147b82 */ /* 0x000ea20000000800 */
[----:B------:R-:W-:Y:S02]  /*0c00*/  IMAD R8, R3, R26, RZ ;  /* 0x0000001a03087224 */ /* 0x000fe400078e02ff */
[----:B------:R-:W-:Y:S02]  /*0c10*/  IMAD.MOV.U32 R3, RZ, RZ, -0x1 ;  /* 0xffffffffff037424 */ /* 0x000fe400078e00ff */
[----:B------:R-:W-:Y:S02]  /*0c20*/  IMAD R5, R5, R27, R8 ;  /* 0x0000001b05057224 */ /* 0x000fe400078e0208 */
[----:B------:R-:W-:Y:S01]  /*0c30*/  IMAD R26, R9, R23, R4 ;  /* 0x00000017091a7224 */ /* 0x000fe200078e0204 */
[----:B------:R-:W3:Y:S01]  /*0c40*/  LDC R28, c[0x0][0x658] ;  /* 0x00019600ff1c7b82 */ /* 0x000ee20000000800 */
[----:B------:R-:W-:Y:S01]  /*0c50*/  IMAD.IADD R5, R11, 0x1, R5 ;  /* 0x000000010b057824 */ /* 0x000fe200078e0205 */
[----:B0-----:R-:W-:Y:S01]  /*0c60*/  ISETP.NE.U32.AND P0, PT, R30, RZ, PT ;  /* 0x000000ff1e00720c */ /* 0x001fe20003f05070 */
[----:B------:R-:W-:-:S03]  /*0c70*/  IMAD.MOV.U32 R23, RZ, RZ, 0x1 ;  /* 0x00000001ff177424 */ /* 0x000fc600078e00ff */
[----:B------:R-:W-:Y:S02]  /*0c80*/  ISETP.NE.AND.EX P0, PT, R31, RZ, PT, P0 ;  /* 0x000000ff1f00720c */ /* 0x000fe40003f05300 */
[----:B------:R-:W0:Y:S01]  /*0c90*/  LDC R24, c[0x0][0x600] ;  /* 0x00018000ff187b82 */ /* 0x000e220000000800 */
[-CC-:B-1----:R-:W-:Y:S02]  /*0ca0*/  SHF.R.U64 R14, R10, R12.reuse, R5.reuse ;  /* 0x0000000c0a0e7219 */ /* 0x182fe40000001205 */
[----:B------:R-:W-:-:S05]  /*0cb0*/  SHF.R.U32.HI R5, RZ, R12, R5 ;  /* 0x0000000cff057219 */ /* 0x000fca0000011605 */
[----:B------:R-:W1:Y:S01]  /*0cc0*/  LDC R15, c[0x0][0x648] ;  /* 0x00019200ff0f7b82 */ /* 0x000e620000000800 */
[-CC-:B--2---:R-:W-:Y:S02]  /*0cd0*/  SHF.R.U64 R27, R14, R20.reuse, R5.reuse ;  /* 0x000000140e1b7219 */ /* 0x184fe40000001205 */
[----:B------:R-:W-:-:S05]  /*0ce0*/  SHF.R.U32.HI R5, RZ, R20, R5 ;  /* 0x00000014ff057219 */ /* 0x000fca0000011605 */
[----:B------:R-:W2:Y:S01]  /*0cf0*/  LDC R21, c[0x0][0x638] ;  /* 0x00018e00ff157b82 */ /* 0x000ea20000000800 */
[-CC-:B---3--:R-:W-:Y:S02]  /*0d00*/  SHF.R.U64 R20, R27, R28.reuse, R5.reuse ;  /* 0x0000001c1b147219 */ /* 0x188fe40000001205 */
[-C--:B------:R-:W-:Y:S02]  /*0d10*/  SHF.L.U32 R3, R3, R28.reuse, RZ ;  /* 0x0000001c03037219 */ /* 0x080fe400000006ff */
[----:B------:R-:W-:Y:S01]  /*0d20*/  SHF.R.U32.HI R5, RZ, R28, R5 ;  /* 0x0000001cff057219 */ /* 0x000fe20000011605 */
[----:B------:R-:W-:Y:S01]  /*0d30*/  IMAD.MOV.U32 R4, RZ, RZ, R20 ;  /* 0x000000ffff047224 */ /* 0x000fe200078e0014 */
[----:B------:R-:W-:Y:S01]  /*0d40*/  LOP3.LUT R12, RZ, R3, RZ, 0x33, !PT ;  /* 0x00000003ff0c7212 */ /* 0x000fe200078e33ff */
[----:B------:R-:W3:Y:S01]  /*0d50*/  LDC R25, c[0x0][0x610] ;  /* 0x00018400ff197b82 */ /* 0x000ee20000000800 */
[----:B------:R-:W-:Y:S05]  /*0d60*/  @!P0 BRA `(.L_x_10) ;  /* 0x0000000000288947 */ /* 0x000fea0003800000 */
[----:B------:R-:W4:Y:S02]  /*0d70*/  LDC R3, c[0x0][0x64c] ;  /* 0x00019300ff037b82 */ /* 0x000f240000000800 */
[----:B----4-:R-:W-:-:S05]  /*0d80*/  IADD3 R3, P0, R20, R3, RZ ;  /* 0x0000000314037210 */ /* 0x010fca0007f1e0ff */
        /* <DEDUP_REMOVED lines=8> */
.L_x_10:
[----:B-1----:R-:W-:Y:S01]  /*0e10*/  SHF.R.U64 R4, R4, R15, R5 ;  /* 0x0000000f04047219 */ /* 0x002fe20000001205 */
[----:B0-----:R-:W-:Y:S01]  /*0e20*/  VIADD R5, R24, 0xffffffff ;  /* 0xffffffff18057836 */ /* 0x001fe20000000000 */
[----:B------:R-:W-:Y:S02]  /*0e30*/  SHF.L.U32 R3, R23, R28, RZ ;  /* 0x0000001c17037219 */ /* 0x000fe400000006ff */
[----:B------:R-:W-:Y:S01]  /*0e40*/  LOP3.LUT R12, R27, R12, RZ, 0xc0, !PT ;  /* 0x0000000c1b0c7212 */ /* 0x000fe200078ec0ff */
[----:B------:R-:W-:Y:S01]  /*0e50*/  IMAD.MOV R8, RZ, RZ, -R4 ;  /* 0x000000ffff087224 */ /* 0x000fe200078e0a04 */
[----:B------:R-:W-:-:S03]  /*0e60*/  SEL R7, R7, R26, !P1 ;  /* 0x0000001a07077207 */ /* 0x000fc60004800000 */
[----:B------:R-:W-:Y:S01]  /*0e70*/  IMAD R12, R3, R4, R12 ;  /* 0x00000004030c7224 */ /* 0x000fe200078e020c */
[----:B------:R-:W-:Y:S01]  /*0e80*/  LOP3.LUT R4, R14, R5, RZ, 0xc0, !PT ;  /* 0x000000050e047212 */ /* 0x000fe200078ec0ff */
[----:B--2---:R-:W-:Y:S02]  /*0e90*/  IMAD R3, R8, R21, R20 ;  /* 0x0000001508037224 */ /* 0x004fe400078e0214 */
[----:B---3--:R-:W-:Y:S02]  /*0ea0*/  IMAD R7, R12, R25, R7 ;  /* 0x000000190c077224 */ /* 0x008fe400078e0207 */
[----:B------:R-:W-:Y:S02]  /*0eb0*/  IMAD.MOV.U32 R5, RZ, RZ, 0x1 ;  /* 0x00000001ff057424 */ /* 0x000fe400078e00ff */
[----:B------:R-:W-:-:S03]  /*0ec0*/  IMAD R4, R3, R24, R4 ;  /* 0x0000001803047224 */ /* 0x000fc600078e0204 */
[----:B------:R-:W-:Y:S02]  /*0ed0*/  PRMT R3, R5, 0x7610, R3 ;  /* 0x0000761005037816 */ /* 0x000fe40000000003 */
[----:B------:R-:W-:Y:S02]  /*0ee0*/  SEL R58, R4, R7, !P1 ;  /* 0x00000007043a7207 */ /* 0x000fe40004800000 */
[----:B------:R-:W-:-:S07]  /*0ef0*/  SEL R59, R7, R4, !P1 ;  /* 0x00000004073b7207 */ /* 0x000fce0004800000 */
.L_x_8:
[----:B------:R-:W-:-:S08]  /*0f00*/  NOP ;  /* 0x0000000000007918 */ /* 0x000fd00000000000 */
[----:B------:R-:W0:Y:S02]  /*0f10*/  USETMAXREG.TRY_ALLOC.CTAPOOL UP0, 0xe8 ;  /* 0x000000e8000079c8 */ /* 0x000e240008000600 */
[----:B0-----:R-:W-:-:S13]  /*0f20*/  PLOP3.LUT P0, PT, PT, PT, UP0, 0x80, 0x0 ;  /* 0x000000000000781c */ /* 0x001fda0003f0f008 */
[----:B------:R-:W-:Y:S05]  /*0f30*/  @!P0 BRA `(.L_x_8) ;  /* 0xfffffffc00f08947 */ /* 0x000fea000383ffff */
[----:B------:R-:W-:Y:S01]  /*0f40*/  ULDC.64 UR4, c[0x0][0x598] ;  /* 0x0001660000047ab9 */ /* 0x000fe20000000a00 */
[----:B------:R-:W-:Y:S01]  /*0f50*/  ULDC.64 UR50, c[0x0][0x208] ;  /* 0x0000820000327ab9 */ /* 0x000fe20000000a00 */
[----:B------:R-:W-:-:S04]  /*0f60*/  ISETP.NE.U32.AND P0, PT, RZ, UR4, PT ;  /* 0x00000004ff007c0c */ /* 0x000fc8000bf05070 */
[----:B------:R-:W-:-:S13]  /*0f70*/  ISETP.NE.AND.EX P0, PT, RZ, UR5, PT, P0 ;  /* 0x00000005ff007c0c */ /* 0x000fda000bf05300 */
[----:B------:R-:W-:Y:S05]  /*0f80*/  @!P0 BRA `(.L_x_11) ;  /* 0x00000000001c8947 */ /* 0x000fea0003800000 */
[----:B------:R-:W0:Y:S02]  /*0f90*/  LDC.64 R4, c[0x0][0x598] ;  /* 0x00016600ff047b82 */ /* 0x000e240000000a00 */
[----:B0-----:R-:W2:Y:S02]  /*0fa0*/  LDG.E.64 R4, desc[UR50][R4.64] ;  /* 0x0000003204047981 */ /* 0x001ea4000c1e1b00 */
[----:B--2---:R-:W-:-:S04]  /*0fb0*/  ISETP.NE.U32.AND P0, PT, R4, RZ, PT ;  /* 0x000000ff0400720c */ /* 0x004fc80003f05070 */
[----:B------:R-:W-:-:S13]  /*0fc0*/  ISETP.NE.AND.EX P0, PT, R5, RZ, PT, P0 ;  /* 0x000000ff0500720c */ /* 0x000fda0003f05300 */
[----:B------:R-:W-:Y:S05]  /*0fd0*/  @!P0 BRA `(.L_x_11) ;  /* 0x0000000000088947 */ /* 0x000fea0003800000 */
[----:B------:R0:W5:Y:S01]  /*0fe0*/  LD.E R23, desc[UR50][R4.64] ;  /* 0x0000003204177980 */ /* 0x000162000c101900 */
[----:B------:R-:W-:Y:S05]  /*0ff0*/  BRA `(.L_x_12) ;  /* 0x0000000000247947 */ /* 0x000fea0003800000 */
.L_x_11:
[----:B------:R-:W-:Y:S02]  /*1000*/  ULDC.64 UR4, c[0x0][0x588] ;  /* 0x0001620000047ab9 */ /* 0x000fe40000000a00 */
[----:B------:R-:W-:-:S04]  /*1010*/  ISETP.NE.U32.AND P0, PT, RZ, UR4, PT ;  /* 0x00000004ff007c0c */ /* 0x000fc8000bf05070 */
[----:B------:R-:W-:-:S13]  /*1020*/  ISETP.NE.AND.EX P0, PT, RZ, UR5, PT, P0 ;  /* 0x00000005ff007c0c */ /* 0x000fda000bf05300 */
[----:B------:R-:W-:Y:S05]  /*1030*/  @!P0 BRA `(.L_x_13) ;  /* 0x00000000000c8947 */ /* 0x000fea0003800000 */
[----:B------:R-:W0:Y:S02]  /*1040*/  LDC.64 R4, c[0x0][0x588] ;  /* 0x00016200ff047b82 */ /* 0x000e240000000a00 */
[----:B0-----:R1:W5:Y:S01]  /*1050*/  LDG.E R23, desc[UR50][R4.64] ;  /* 0x0000003204177981 */ /* 0x001362000c1e1900 */
[----:B------:R-:W-:Y:S05]  /*1060*/  BRA `(.L_x_12) ;  /* 0x0000000000087947 */ /* 0x000fea0003800000 */
.L_x_13:
[----:B------:R-:W-:Y:S02]  /*1070*/  ULDC UR4, c[0x0][0x580] ;  /* 0x0001600000047ab9 */ /* 0x000fe40000000800 */
[----:B------:R-:W-:-:S07]  /*1080*/  IMAD.U32 R23, RZ, RZ, UR4 ;  /* 0x00000004ff177e24 */ /* 0x000fce000f8e00ff */
.L_x_12:
[----:B------:R-:W-:Y:S02]  /*1090*/  ULDC.64 UR4, c[0x0][0x5a0] ;  /* 0x0001680000047ab9 */ /* 0x000fe40000000a00 */
[----:B------:R-:W-:-:S04]  /*10a0*/  ISETP.NE.U32.AND P0, PT, RZ, UR4, PT ;  /* 0x00000004ff007c0c */ /* 0x000fc8000bf05070 */
[----:B------:R-:W-:-:S13]  /*10b0*/  ISETP.NE.AND.EX P0, PT, RZ, UR5, PT, P0 ;  /* 0x00000005ff007c0c */ /* 0x000fda000bf05300 */
[----:B------:R-:W-:Y:S05]  /*10c0*/  @!P0 BRA `(.L_x_14) ;  /* 0x00000000001c8947 */ /* 0x000fea0003800000 */
[----:B01----:R-:W0:Y:S02]  /*10d0*/  LDC.64 R4, c[0x0][0x5a0] ;  /* 0x00016800ff047b82 */ /* 0x003e240000000a00 */
[----:B0-----:R-:W2:Y:S02]  /*10e0*/  LDG.E.64 R4, desc[UR50][R4.64] ;  /* 0x0000003204047981 */ /* 0x001ea4000c1e1b00 */
[----:B--2---:R-:W-:-:S04]  /*10f0*/  ISETP.NE.U32.AND P0, PT, R4, RZ, PT ;  /* 0x000000ff0400720c */ /* 0x004fc80003f05070 */
[----:B------:R-:W-:-:S13]  /*1100*/  ISETP.NE.AND.EX P0, PT, R5, RZ, PT, P0 ;  /* 0x000000ff0500720c */ /* 0x000fda0003f05300 */
[----:B------:R-:W-:Y:S05]  /*1110*/  @!P0 BRA `(.L_x_14) ;  /* 0x0000000000088947 */ /* 0x000fea0003800000 */
[----:B------:R0:W5:Y:S01]  /*1120*/  LD.E R50, desc[UR50][R4.64] ;  /* 0x0000003204327980 */ /* 0x000162000c101900 */
[----:B------:R-:W-:Y:S05]  /*1130*/  BRA `(.L_x_15) ;  /* 0x0000000000247947 */ /* 0x000fea0003800000 */
.L_x_14:
[----:B------:R-:W-:Y:S02]  /*1140*/  ULDC.64 UR4, c[0x0][0x590] ;  /* 0x0001640000047ab9 */ /* 0x000fe40000000a00 */
[----:B------:R-:W-:-:S04]  /*1150*/  ISETP.NE.U32.AND P0, PT, RZ, UR4, PT ;  /* 0x00000004ff007c0c */ /* 0x000fc8000bf05070 */
[----:B------:R-:W-:-:S13]  /*1160*/  ISETP.NE.AND.EX P0, PT, RZ, UR5, PT, P0 ;  /* 0x00000005ff007c0c */ /* 0x000fda000bf05300 */
[----:B------:R-:W-:Y:S05]  /*1170*/  @!P0 BRA `(.L_x_16) ;  /* 0x00000000000c8947 */ /* 0x000fea0003800000 */
[----:B------:R-:W2:Y:S02]  /*1180*/  LDC.64 R50, c[0x0][0x590] ;  /* 0x00016400ff327b82 */ /* 0x000ea40000000a00 */
[----:B--2---:R2:W5:Y:S01]  /*1190*/  LDG.E R50, desc[UR50][R50.64] ;  /* 0x0000003232327981 */ /* 0x004562000c1e1900 */
[----:B------:R-:W-:Y:S05]  /*11a0*/  BRA `(.L_x_15) ;  /* 0x0000000000087947 */ /* 0x000fea0003800000 */
.L_x_16:
[----:B------:R-:W-:Y:S02]  /*11b0*/  ULDC UR4, c[0x0][0x584] ;  /* 0x0001610000047ab9 */ /* 0x000fe40000000800 */
[----:B------:R-:W-:-:S07]  /*11c0*/  IMAD.U32 R50, RZ, RZ, UR4 ;  /* 0x00000004ff327e24 */ /* 0x000fce000f8e00ff */
.L_x_15:
[----:B------:R-:W-:-:S13]  /*11d0*/  LOP3.LUT P0, RZ, R3, 0xff, RZ, 0xc0, !PT ;  /* 0x000000ff03ff7812 */ /* 0x000fda000780c0ff */
[----:B------:R-:W-:Y:S05]  /*11e0*/  @!P0 EXIT ;  /* 0x000000000000894d */ /* 0x000fea0003800000 */
[----:B------:R-:W3:Y:S01]  /*11f0*/  LDC R52, c[0x0][0x658] ;  /* 0x00019600ff347b82 */ /* 0x000ee20000000800 */
[----:B------:R-:W-:Y:S01]  /*1200*/  LOP3.LUT R6, R6, 0x1, RZ, 0xc0, !PT ;  /* 0x0000000106067812 */ /* 0x000fe200078ec0ff */
[----:B------:R-:W-:Y:S01]  /*1210*/  ULDC.64 UR6, c[0x0][0x288] ;  /* 0x0000a20000067ab9 */ /* 0x000fe20000000a00 */
[----:B------:R-:W-:Y:S01]  /*1220*/  SHF.R.U32.HI R3, RZ, 0x1, R0 ;  /* 0x00000001ff037819 */ /* 0x000fe20000011600 */
[----:B------:R-:W-:Y:S01]  /*1230*/  UIADD3 UR4, UR7, 0x7f, URZ ;  /* 0x0000007f07047890 */ /* 0x000fe2000fffe03f */
[----:B------:R-:W-:Y:S01]  /*1240*/  SHF.R.U32.HI R0, RZ, 0x2, R53 ;  /* 0x00000002ff007819 */ /* 0x000fe20000011635 */
[----:B01----:R-:W-:Y:S01]  /*1250*/  IMAD.SHL.U32 R5, R6, 0x40, RZ ;  /* 0x0000004006057824 */ /* 0x003fe200078e00ff */
[----:B------:R-:W-:Y:S01]  /*1260*/  LOP3.LUT R3, R3, 0x30, RZ, 0xc0, !PT ;  /* 0x0000003003037812 */ /* 0x000fe200078ec0ff */
[----:B------:R-:W-:Y:S01]  /*1270*/  USHF.R.S32.HI UR5, URZ, 0x1f, UR4 ;  /* 0x0000001f3f057899 */ /* 0x000fe20008011404 */
[----:B------:R-:W-:Y:S01]  /*1280*/  LOP3.LUT R0, R0, 0x7, RZ, 0xc0, !PT ;  /* 0x0000000700007812 */ /* 0x000fe200078ec0ff */
[----:B------:R-:W-:Y:S01]  /*1290*/  IMAD.MOV.U32 R7, RZ, RZ, 0x1 ;  /* 0x00000001ff077424 */ /* 0x000fe200078e00ff */
[----:B--2---:R-:W-:Y:S01]  /*12a0*/  LOP3.LUT R51, R53, 0x3, RZ, 0xc0, !PT ;  /* 0x0000000335337812 */ /* 0x004fe200078ec0ff */
[----:B------:R-:W-:Y:S01]  /*12b0*/  ULEA.HI UR5, UR5, UR4, URZ, 0x7 ;  /* 0x0000000405057291 */ /* 0x000fe2000f8f383f */
[--C-:B------:R-:W-:Y:S01]  /*12c0*/  LOP3.LUT R48, R5, 0x40, R0.reuse, 0xe2, !PT ;  /* 0x0000004005307812 */ /* 0x100fe200078ee200 */
[----:B------:R-:W-:Y:S01]  /*12d0*/  IMAD.U32 R4, RZ, RZ, UR6 ;  /* 0x00000006ff047e24 */ /* 0x000fe2000f8e00ff */
[-C--:B------:R-:W-:Y:S01]  /*12e0*/  IADD3 R5, RZ, -R3.reuse, -R0 ;  /* 0x80000003ff057210 */ /* 0x080fe20007ffe800 */
[----:B------:R-:W-:Y:S01]  /*12f0*/  USHF.R.S32.HI UR42, URZ, 0x7, UR5 ;  /* 0x000000073f2a7899 */ /* 0x000fe20008011405 */
[----:B------:R-:W-:Y:S01]  /*1300*/  LOP3.LUT R48, R48, R3, RZ, 0xfc, !PT ;  /* 0x0000000330307212 */ /* 0x000fe200078efcff */
[----:B------:R-:W-:Y:S01]  /*1310*/  IMAD.MOV.U32 R3, RZ, RZ, -0x1 ;  /* 0xffffffffff037424 */ /* 0x000fe200078e00ff */
[----:B------:R-:W-:Y:S01]  /*1320*/  LOP3.LUT R54, R53, 0x80, RZ, 0xc0, !PT ;  /* 0x0000008035367812 */ /* 0x000fe200078ec0ff */
[----:B------:R-:W-:Y:S01]  /*1330*/  UISETP.LT.AND UP0, UPT, UR42, 0x1, UPT ;  /* 0x000000012a00788c */ /* 0x000fe2000bf01270 */
[----:B------:R-:W-:Y:S01]  /*1340*/  IMAD R5, R6, -0x40, R5 ;  /* 0xffffffc006057824 */ /* 0x000fe200078e0205 */
[----:B------:R-:W-:Y:S01]  /*1350*/  ULDC UR4, c[0x0][0x284] ;  /* 0x0000a10000047ab9 */ /* 0x000fe20000000800 */
[----:B------:R-:W-:Y:S01]  /*1360*/  IMAD R51, R51, -0x2, R4 ;  /* 0xfffffffe33337824 */ /* 0x000fe200078e0204 */
[-C--:B---3--:R-:W-:Y:S01]  /*1370*/  SHF.L.U32 R3, R3, R52.reuse, RZ ;  /* 0x0000003403037219 */ /* 0x088fe200000006ff */
[----:B------:R-:W-:Y:S01]  /*1380*/  USEL UR46, UR42, 0x1, UP0 ;  /* 0x000000012a2e7887 */ /* 0x000fe20008000000 */
[----:B------:R-:W-:Y:S01]  /*1390*/  SHF.L.U32 R52, R7, R52, RZ ;  /* 0x0000003407347219 */ /* 0x000fe200000006ff */
[----:B------:R-:W-:Y:S01]  /*13a0*/  IMAD.SHL.U32 R53, R53, 0x2, RZ ;  /* 0x0000000235357824 */ /* 0x000fe200078e00ff */
[----:B------:R-:W-:Y:S01]  /*13b0*/  SHF.R.U32.HI R54, RZ, 0x7, R54 ;  /* 0x00000007ff367819 */ /* 0x000fe20000011636 */
[----:B------:R-:W-:Y:S01]  /*13c0*/  VIADD R56, R5, UR4 ;  /* 0x0000000405387c36 */ /* 0x000fe20008000000 */
[----:B------:R-:W-:Y:S01]  /*13d0*/  LOP3.LUT R55, RZ, R3, RZ, 0x33, !PT ;  /* 0x00000003ff377212 */ /* 0x000fe200078e33ff */
[----:B------:R-:W-:Y:S01]  /*13e0*/  IMAD.MOV.U32 R49, RZ, RZ, RZ ;  /* 0x000000ffff317224 */ /* 0x000fe200078e00ff */
[----:B------:R-:W-:Y:S01]  /*13f0*/  ULDC.64 UR6, c[0x0][0x5c8] ;  /* 0x0001720000067ab9 */ /* 0x000fe20000000a00 */
[----:B------:R-:W-:-:S02]  /*1400*/  UIADD3 UR46, UR42, -UR46, URZ ;  /* 0x8000002e2a2e7290 */ /* 0x000fc4000fffe03f */
[----:B------:R-:W-:Y:S02]  /*1410*/  USHF.L.U64.HI UR39, UR6, 0x7, UR7 ;  /* 0x0000000706277899 */ /* 0x000fe40008010207 */
[----:B------:R-:W-:Y:S02]  /*1420*/  USHF.L.U32 UR40, UR6, 0x7, URZ ;  /* 0x0000000706287899 */ /* 0x000fe4000800063f */
[----:B------:R-:W-:Y:S02]  /*1430*/  USHF.L.U64.HI UR41, UR6, 0x3, UR7 ;  /* 0x0000000306297899 */ /* 0x000fe40008010207 */
[----:B------:R-:W-:Y:S02]  /*1440*/  USHF.L.U32 UR43, UR6, 0x3, URZ ;  /* 0x00000003062b7899 */ /* 0x000fe4000800063f */
[----:B------:R-:W-:Y:S02]  /*1450*/  USHF.L.U64.HI UR44, UR6, 0x8, UR7 ;  /* 0x00000008062c7899 */ /* 0x000fe40008010207 */
[----:B------:R-:W-:Y:S01]  /*1460*/  USHF.L.U32 UR45, UR6, 0x8, URZ ;  /* 0x00000008062d7899 */ /* 0x000fe2000800063f */
[----:B------:R-:W-:Y:S01]  /*1470*/  UMOV UR36, URZ ;  /* 0x0000003f00247c82 */ /* 0x000fe20008000000 */
[----:B------:R-:W-:-:S10]  /*1480*/  UMOV UR37, URZ ;  /* 0x0000003f00257c82 */ /* 0x000fd40008000000 */
.L_x_52:
[----:B0-----:R-:W0:Y:S01]  /*1490*/  SHFL.IDX PT, R0, R54, RZ, 0x1f ;  /* 0x00001fff36007589 */ /* 0x001e2200000e0000 */
[----:B------:R-:W1:Y:S01]  /*14a0*/  S2UR UR7, SR_CgaCtaId ;  /* 0x00000000000779c3 */ /* 0x000e620000008800 */
[----:B------:R-:W-:Y:S01]  /*14b0*/  UMOV UR6, 0x400 ;  /* 0x0000040000067882 */ /* 0x000fe20000000000 */
[----:B0-----:R-:W-:Y:S01]  /*14c0*/  R2UR UR4, R0 ;  /* 0x00000000000472ca */ /* 0x001fe200000e0000 */
[----:B-1----:R-:W-:-:S12]  /*14d0*/  ULEA UR6, UR7, UR6, 0x18 ;  /* 0x0000000607067291 */ /* 0x002fd8000f8ec03f */
[----:B------:R-:W-:-:S04]  /*14e0*/  ULEA.HI UR5, UR4, UR4, URZ, 0x1 ;  /* 0x0000000404057291 */ /* 0x000fc8000f8f083f */
[----:B------:R-:W-:-:S04]  /*14f0*/  ULOP3.LUT UR5, UR5, 0x7fffe, URZ, 0xc0, !UPT ;  /* 0x0007fffe05057892 */ /* 0x000fc8000f8ec03f */
[----:B------:R-:W-:-:S03]  /*1500*/  UIADD3 UR5, UR4, -UR5, URZ ;  /* 0x8000000504057290 */ /* 0x000fc6000fffe03f */
[----:B------:R-:W-:Y:S01]  /*1510*/  ULDC UR4, c[0x0][0x28c] ;  /* 0x0000a30000047ab9 */ /* 0x000fe20000000800 */
[----:B------:R-:W-:Y:S01]  /*1520*/  ULEA UR5, UR5, UR6, 0xd ;  /* 0x0000000605057291 */ /* 0x000fe2000f8e683f */
[----:B------:R-:W-:-:S03]  /*1530*/  ISETP.LT.AND P0, PT, RZ, UR4, PT ;  /* 0x00000004ff007c0c */ /* 0x000fc6000bf01270 */
[----:B------:R-:W-:-:S04]  /*1540*/  UIADD3 UR5, UR5, 0x100, URZ ;  /* 0x0000010005057890 */ /* 0x000fc8000fffe03f */
[----:B------:R-:W-:-:S04]  /*1550*/  USHF.R.U32.HI UR5, URZ, 0x4, UR5 ;  /* 0x000000043f057899 */ /* 0x000fc80008011605 */
[----:B------:R-:W-:-:S04]  /*1560*/  ULOP3.LUT UR5, UR5, 0x3fff, URZ, 0xc0, !UPT ;  /* 0x00003fff05057892 */ /* 0x000fc8000f8ec03f */
[----:B------:R-:W-:Y:S01]  /*1570*/  ULOP3.LUT UR47, UR5, 0x10000, URZ, 0xfc, !UPT ;  /* 0x00010000052f7892 */ /* 0x000fe2000f8efc3f */
[----:B------:R-:W-:Y:S11]  /*1580*/  @P0 BRA `(.L_x_17) ;  /* 0x0000000000400947 */ /* 0x000ff60003800000 */
[----:B------:R-:W-:Y:S01]  /*1590*/  MOV R0, 0x0 ;  /* 0x0000000000007802 */ /* 0x000fe20000000f00 */
[----:B------:R-:W-:Y:S01]  /*15a0*/  ULDC.64 UR4, c[0x4][0x68] ;  /* 0x01001a0000047ab9 */ /* 0x000fe20000000a00 */
[----:B------:R-:W-:Y:S01]  /*15b0*/  ULDC.64 UR6, c[0x4][0x8] ;  /* 0x0100020000067ab9 */ /* 0x000fe20000000a00 */
[----:B------:R-:W-:Y:S01]  /*15c0*/  IMAD.U32 R4, RZ, RZ, UR4 ;  /* 0x00000004ff047e24 */ /* 0x000fe2000f8e00ff */
[----:B------:R0:W1:Y:S01]  /*15d0*/  LDC.64 R14, c[0x4][R0] ;  /* 0x01000000000e7b82 */ /* 0x0000620000000a00 */
[----:B------:R-:W-:Y:S01]  /*15e0*/  IMAD.U32 R5, RZ, RZ, UR5 ;  /* 0x00000005ff057e24 */ /* 0x000fe2000f8e00ff */
[----:B------:R-:W-:Y:S01]  /*15f0*/  ULDC.64 UR4, c[0x4][0x70] ;  /* 0x01001c0000047ab9 */ /* 0x000fe20000000a00 */
[----:B------:R-:W-:Y:S02]  /*1600*/  IMAD.U32 R10, RZ, RZ, UR6 ;  /* 0x00000006ff0a7e24 */ /* 0x000fe4000f8e00ff */
[----:B------:R-:W-:Y:S02]  /*1610*/  IMAD.U32 R6, RZ, RZ, UR4 ;  /* 0x00000004ff067e24 */ /* 0x000fe4000f8e00ff */
[----:B------:R-:W-:-:S02]  /*1620*/  IMAD.U32 R7, RZ, RZ, UR5 ;  /* 0x00000005ff077e24 */ /* 0x000fc4000f8e00ff */
[----:B------:R-:W-:Y:S02]  /*1630*/  IMAD.U32 R11, RZ, RZ, UR7 ;  /* 0x00000007ff0b7e24 */ /* 0x000fe4000f8e00ff */
[----:B------:R-:W-:Y:S02]  /*1640*/  IMAD.MOV.U32 R8, RZ, RZ, 0x1e1 ;  /* 0x000001e1ff087424 */ /* 0x000fe400078e00ff */
[----:B------:R-:W-:Y:S02]  /*1650*/  IMAD.MOV.U32 R12, RZ, RZ, 0x1 ;  /* 0x00000001ff0c7424 */ /* 0x000fe400078e00ff */
[----:B0-----:R-:W-:-:S07]  /*1660*/  IMAD.MOV.U32 R13, RZ, RZ, RZ ;  /* 0x000000ffff0d7224 */ /* 0x001fce00078e00ff */
[----:B------:R-:W-:-:S07]  /*1670*/  LEPC R20, `(.L_x_17) ;  /* 0x000000001014794e */ /* 0x000fce0000000000 */
[----:B-1---5:R-:W-:Y:S05]  /*1680*/  CALL.ABS.NOINC R14 ;  /* 0x000000000e007343 */ /* 0x022fea0003c00000 */
.L_x_17:
[----:B------:R-:W-:-:S04]  /*1690*/  LOP3.LUT R0, R18, 0x1, RZ, 0xfc, !PT ;  /* 0x0000000112007812 */ /* 0x000fc800078efcff */
[----:B------:R-:W-:-:S13]  /*16a0*/  ISETP.NE.AND P0, PT, R0, 0x3, PT ;  /* 0x000000030000780c */ /* 0x000fda0003f05270 */
[----:B------:R-:W-:Y:S05]  /*16b0*/  @!P0 BRA `(.L_x_18) ;  /* 0x0000000000048947 */ /* 0x000fea0003800000 */
[----:B------:R-:W-:Y:S01]  /*16c0*/  BPT.TRAP 0x1 ;  /* 0x000000040000795c */ /* 0x000fe20000300000 */
.L_x_18:
[----:B------:R-:W0:Y:S01]  /*16d0*/  S2UR UR5, SR_CgaCtaId ;  /* 0x00000000000579c3 */ /* 0x000e220000008800 */
[----:B------:R-:W-:Y:S01]  /*16e0*/  UMOV UR4, 0x400 ;  /* 0x0000040000047882 */ /* 0x000fe20000000000 */
[----:B------:R-:W-:Y:S02]  /*16f0*/  IMAD.U32 R0, RZ, RZ, UR36 ;  /* 0x00000024ff007e24 */ /* 0x000fe4000f8e00ff */
[----:B------:R-:W-:-:S03]  /*1700*/  IMAD.U32 R3, RZ, RZ, UR37 ;  /* 0x00000025ff037e24 */ /* 0x000fc6000f8e00ff */
[----:B------:R-:W-:Y:S01]  /*1710*/  SHF.L.U32 R0, R0, 0x1f, RZ ;  /* 0x0000001f00007819 */ /* 0x000fe200000006ff */
[----:B0-----:R-:W-:-:S06]  /*1720*/  ULEA UR4, UR5, UR4, 0x18 ;  /* 0x0000000405047291 */ /* 0x001fcc000f8ec03f */
[----:B------:R-:W-:-:S04]  /*1730*/  IMAD.U32 R6, RZ, RZ, UR4 ;  /* 0x00000004ff067e24 */ /* 0x000fc8000f8e00ff */
[----:B------:R-:W-:-:S04]  /*1740*/  IMAD R3, R3, 0x8, R6 ;  /* 0x0000000803037824 */ /* 0x000fc800078e0206 */
[----:B------:R0:W1:Y:S01]  /*1750*/  SYNCS.PHASECHK.TRANS64.TRYWAIT P1, [R3+URZ], R0 ;  /* 0x00000000030075a7 */ /* 0x000062000802017f */
[----:B------:R-:W-:Y:S05]  /*1760*/  @!P0 BRA `(.L_x_19) ;  /* 0x0000000000048947 */ /* 0x000fea0003800000 */
[----:B------:R-:W-:Y:S01]  /*1770*/  BPT.TRAP 0x1 ;  /* 0x000000040000795c */ /* 0x000fe20000300000 */
.L_x_19:
[----:B------:R-:W-:-:S05]  /*1780*/  IMAD.U32 R4, RZ, RZ, UR46 ;  /* 0x0000002eff047e24 */ /* 0x000fca000f8e00ff */
[----:B------:R-:W-:Y:S01]  /*1790*/  ISETP.GE.AND P2, PT, R4, 0x1, PT ;  /* 0x000000010400780c */ /* 0x000fe20003f46270 */
[----:B-1----:R-:W-:-:S12]  /*17a0*/  @P1 BRA `(.L_x_20) ;  /* 0x0000000000081947 */ /* 0x002fd80003800000 */
[----:B------:R-:W1:Y:S02]  /*17b0*/  SYNCS.PHASECHK.TRANS64.TRYWAIT P1, [R3+URZ], R0 ;  /* 0x00000000030075a7 */ /* 0x000e64000802017f */
[----:B-1----:R-:W-:Y:S05]  /*17c0*/  @!P1 BRA `(.L_x_21) ;  /* 0x0000004000f49947 */ /* 0x002fea0003800000 */
.L_x_20:
[----:B------:R-:W-:Y:S05]  /*17d0*/  WARPSYNC.ALL ;  /* 0x0000000000007948 */ /* 0x000fea0003800000 */
[----:B------:R-:W-:Y:S01]  /*17e0*/  R2UR UR4, R6 ;  /* 0x00000000060472ca */ /* 0x000fe200000e0000 */
[----:B------:R-:W-:Y:S01]  /*17f0*/  UIMAD UR6, UR37, 0xc00, UR47 ;  /* 0x00000c00250678a4 */ /* 0x000fe2000f8e022f */
[----:B------:R-:W-:Y:S01]  /*1800*/  WARPGROUP.ARRIVE ;  /* 0x00000000000079c5 */ /* 0x000fe20000000000 */
[----:B------:R-:W-:Y:S01]  /*1810*/  UMOV UR9, 0x40000040 ;  /* 0x4000004000097882 */ /* 0x000fe20000000000 */
[----:B------:R-:W-:Y:S01]  /*1820*/  UMOV UR11, 0x40000040 ;  /* 0x40000040000b7882 */ /* 0x000fe20000000000 */
[----:B------:R-:W-:-:S02]  /*1830*/  UIADD3 UR7, UR6, 0x400, URZ ;  /* 0x0000040006077890 */ /* 0x000fc4000fffe03f */
[----:B------:R-:W-:Y:S02]  /*1840*/  UIADD3 UR12, UR6, 0x800, URZ ;  /* 0x00000800060c7890 */ /* 0x000fe4000fffe03f */
[----:B------:R-:W-:-:S04]  /*1850*/  UMOV UR8, UR6 ;  /* 0x0000000600087c82 */ /* 0x000fc80008000000 */
[----:B------:R-:W-:-:S04]  /*1860*/  UIADD3 UR4, UR4, 0x30100, URZ ;  /* 0x0003010004047890 */ /* 0x000fc8000fffe03f */
[----:B------:R-:W-:-:S04]  /*1870*/  USHF.R.U32.HI UR4, URZ, 0x4, UR4 ;  /* 0x000000043f047899 */ /* 0x000fc80008011604 */
[----:B------:R-:W-:-:S04]  /*1880*/  ULOP3.LUT UR4, UR4, 0x3fff, URZ, 0xc0, !UPT ;  /* 0x00003fff04047892 */ /* 0x000fc8000f8ec03f */
[----:B------:R-:W-:-:S04]  /*1890*/  ULOP3.LUT UR4, UR4, 0x10000, URZ, 0xfc, !UPT ;  /* 0x0001000004047892 */ /* 0x000fc8000f8efc3f */
[----:B------:R-:W-:-:S07]  /*18a0*/  ULEA UR5, UR37, UR4, 0x7 ;  /* 0x0000000425057291 */ /* 0x000fce000f8e383f */
[----:B------:R-:W-:Y:S02]  /*18b0*/  UMOV UR10, UR5 ;  /* 0x00000005000a7c82 */ /* 0x000fe40008000000 */
[----:B------:R-:W-:Y:S01]  /*18c0*/  IGMMA.64x16x32.S8.S8 R40, gdesc[UR8], RZ, !UPT, gsb0 ;  /* 0x00600000082879f1 */ /* 0x000fe2000c0410ff */
[----:B------:R-:W-:Y:S01]  /*18d0*/  UMOV UR8, UR7 ;  /* 0x0000000700087c82 */ /* 0x000fe20008000000 */
[----:B------:R-:W-:Y:S01]  /*18e0*/  UMOV UR9, 0x40000040 ;  /* 0x4000004000097882 */ /* 0x000fe20000000000 */
[----:B------:R-:W-:Y:S01]  /*18f0*/  UIADD3 UR7, UR6, 0x402, URZ ;  /* 0x0000040206077890 */ /* 0x000fe2000fffe03f */
[----:B------:R-:W-:Y:S02]  /*1900*/  WARPGROUP.DEPBAR.LE gsb0, 0x0 ;  /* 0x00008000000079c5 */ /* 0x000fe40000010000 */
[----:B------:R-:W-:-:S06]  /*1910*/  WARPGROUP.ARRIVE ;  /* 0x00000000000079c5 */ /* 0x000fcc0000000000 */
[----:B------:R-:W-:Y:S01]  /*1920*/  IGMMA.64x16x32.S8.S8 R32, gdesc[UR8], RZ, !UPT, gsb0 ;  /* 0x00600000082079f1 */ /* 0x000fe2000c0410ff */
[----:B------:R-:W-:Y:S01]  /*1930*/  UMOV UR8, UR12 ;  /* 0x0000000c00087c82 */ /* 0x000fe20008000000 */
[----:B------:R-:W-:Y:S01]  /*1940*/  UMOV UR9, 0x40000040 ;  /* 0x4000004000097882 */ /* 0x000fe20000000000 */
[----:B------:R-:W-:Y:S01]  /*1950*/  UIADD3 UR12, UR6, 0x802, URZ ;  /* 0x00000802060c7890 */ /* 0x000fe2000fffe03f */
[----:B------:R-:W-:Y:S02]  /*1960*/  WARPGROUP.DEPBAR.LE gsb0, 0x0 ;  /* 0x00008000000079c5 */ /* 0x000fe40000010000 */
[----:B------:R-:W-:-:S06]  /*1970*/  WARPGROUP.ARRIVE ;  /* 0x00000000000079c5 */ /* 0x000fcc0000000000 */
[----:B------:R-:W-:Y:S01]  /*1980*/  IGMMA.64x16x32.S8.S8 R24, gdesc[UR8], RZ, !UPT, gsb0 ;  /* 0x00600000081879f1 */ /* 0x000fe2000c0410ff */
[----:B------:R-:W-:Y:S02]  /*1990*/  UIADD3 UR8, UR6, 0x2, URZ ;  /* 0x0000000206087890 */ /* 0x000fe4000fffe03f */
[----:B------:R-:W-:Y:S01]  /*19a0*/  UIADD3 UR10, UR5, 0x2, URZ ;  /* 0x00000002050a7890 */ /* 0x000fe2000fffe03f */
[----:B------:R-:W-:Y:S01]  /*19b0*/  UMOV UR9, 0x40000040 ;  /* 0x4000004000097882 */ /* 0x000fe20000000000 */
[----:B------:R-:W-:Y:S01]  /*19c0*/  UMOV UR11, 0x40000040 ;  /* 0x40000040000b7882 */ /* 0x000fe20000000000 */
[----:B------:R-:W-:Y:S02]  /*19d0*/  WARPGROUP.DEPBAR.LE gsb0, 0x0 ;  /* 0x00008000000079c5 */ /* 0x000fe40000010000 */
[----:B------:R-:W-:-:S06]  /*19e0*/  WARPGROUP.ARRIVE ;  /* 0x00000000000079c5 */ /* 0x000fcc0000000000 */
[----:B------:R-:W-:Y:S01]  /*19f0*/  IGMMA.64x16x32.S8.S8 R40, gdesc[UR8], R40, gsb0 ;  /* 0x00600000082879f1 */ /* 0x000fe20008041028 */
[----:B------:R-:W-:Y:S01]  /*1a00*/  UMOV UR8, UR7 ;  /* 0x0000000700087c82 */ /* 0x000fe20008000000 */
[----:B------:R-:W-:Y:S01]  /*1a10*/  UMOV UR9, 0x40000040 ;  /* 0x4000004000097882 */ /* 0x000fe20000000000 */
[----:B------:R-:W-:Y:S01]  /*1a20*/  UIADD3 UR7, UR6, 0x404, URZ ;  /* 0x0000040406077890 */ /* 0x000fe2000fffe03f */
        /* <DEDUP_REMOVED lines=26> */
[----:B------:R-:W-:Y:S02]  /*1bd0*/  UIADD3 UR8, UR6, 0x6, URZ ;  /* 0x0000000606087890 */ /* 0x000fe4000fffe03f */
[----:B------:R-:W-:Y:S01]  /*1be0*/  UIADD3 UR10, UR5, 0x6, URZ ;  /* 0x00000006050a7890 */ /* 0x000fe2000fffe03f */
[----:B------:R-:W-:Y:S01]  /*1bf0*/  UMOV UR9, 0x40000040 ;  /* 0x4000004000097882 */ /* 0x000fe20000000000 */
[----:B------:R-:W-:Y:S01]  /*1c00*/  UMOV UR11, 0x40000040 ;  /* 0x40000040000b7882 */ /* 0x000fe20000000000 */
[----:B------:R-:W-:Y:S02]  /*1c10*/  UIADD3 UR5, UR6, 0x406, URZ ;  /* 0x0000040606057890 */ /* 0x000fe4000fffe03f */
[----:B------:R-:W-:Y:S01]  /*1c20*/  UIADD3 UR6, UR6, 0x806, URZ ;  /* 0x0000080606067890 */ /* 0x000fe2000fffe03f */
        /* <DEDUP_REMOVED lines=12> */
[----:B------:R-:W-:Y:S03]  /*1cf0*/  IGMMA.64x16x32.S8.S8 R24, gdesc[UR8], R24, gsb0 ;  /* 0x00600000081879f1 */ /* 0x000fe60008041018 */
[----:B------:R-:W-:Y:S02]  /*1d00*/  WARPGROUP.DEPBAR.LE gsb0, 0x0 ;  /* 0x00008000000079c5 */ /* 0x000fe40000010000 */
[----:B------:R-:W-:Y:S05]  /*1d10*/  @!P2 BRA `(.L_x_22) ;  /* 0x0000000400e8a947 */ /* 0x000fea0003800000 */
[----:B------:R-:W-:Y:S01]  /*1d20*/  UIADD3 UR5, UR37, 0x1, URZ ;  /* 0x0000000125057890 */ /* 0x000fe2000fffe03f */
[----:B01----:R-:W-:Y:S02]  /*1d30*/  IMAD.U32 R0, RZ, RZ, UR46 ;  /* 0x0000002eff007e24 */ /* 0x003fe4000f8e00ff */
[----:B------:R-:W-:Y:S01]  /*1d40*/  IMAD.U32 R3, RZ, RZ, UR37 ;  /* 0x00000025ff037e24 */ /* 0x000fe2000f8e00ff */
[----:B------:R-:W-:-:S04]  /*1d50*/  UISETP.NE.AND UP0, UPT, UR5, 0x4, UPT ;  /* 0x000000040500788c */ /* 0x000fc8000bf05270 */
[----:B------:R-:W-:Y:S02]  /*1d60*/  USEL UR6, URZ, 0x1, UP0 ;  /* 0x000000013f067887 */ /* 0x000fe40008000000 */
[----:B------:R-:W-:Y:S02]  /*1d70*/  USEL UR5, UR5, URZ, UP0 ;  /* 0x0000003f05057287 */ /* 0x000fe40008000000 */
[----:B------:R-:W-:-:S06]  /*1d80*/  ULOP3.LUT UR6, UR36, UR6, URZ, 0x3c, !UPT ;  /* 0x0000000624067292 */ /* 0x000fcc000f8e3c3f */
[----:B------:R-:W-:-:S07]  /*1d90*/  IMAD.U32 R7, RZ, RZ, UR6 ;  /* 0x00000006ff077e24 */ /* 0x000fce000f8e00ff */
.L_x_29:
[----:B------:R-:W-:Y:S05]  /*1da0*/  @!P0 BRA `(.L_x_23) ;  /* 0x0000000000048947 */ /* 0x000fea0003800000 */
[----:B------:R-:W-:Y:S01]  /*1db0*/  BPT.TRAP 0x1 ;  /* 0x000000040000795c */ /* 0x000fe20000300000 */
.L_x_23:
[----:B------:R-:W0:Y:S01]  /*1dc0*/  S2UR UR7, SR_CgaCtaId ;  /* 0x00000000000779c3 */ /* 0x000e220000008800 */
[----:B------:R-:W-:Y:S01]  /*1dd0*/  UMOV UR6, 0x400 ;  /* 0x0000040000067882 */ /* 0x000fe20000000000 */
[----:B------:R-:W-:Y:S01]  /*1de0*/  IMAD.U32 R5, RZ, RZ, UR5 ;  /* 0x00000005ff057e24 */ /* 0x000fe2000f8e00ff */
[----:B------:R-:W-:Y:S01]  /*1df0*/  SHF.L.U32 R4, R7, 0x1f, RZ ;  /* 0x0000001f07047819 */ /* 0x000fe200000006ff */
[----:B0-----:R-:W-:-:S06]  /*1e00*/  ULEA UR6, UR7, UR6, 0x18 ;  /* 0x0000000607067291 */ /* 0x001fcc000f8ec03f */
[----:B------:R-:W-:-:S04]  /*1e10*/  IMAD.U32 R6, RZ, RZ, UR6 ;  /* 0x00000006ff067e24 */ /* 0x000fc8000f8e00ff */
[----:B------:R-:W-:-:S04]  /*1e20*/  IMAD R5, R5, 0x8, R6 ;  /* 0x0000000805057824 */ /* 0x000fc800078e0206 */
[----:B------:R0:W1:Y:S01]  /*1e30*/  SYNCS.PHASECHK.TRANS64.TRYWAIT P1, [R5+URZ], R4 ;  /* 0x00000004050075a7 */ /* 0x000062000802017f */
[----:B------:R-:W-:Y:S05]  /*1e40*/  @!P0 BRA `(.L_x_24) ;  /* 0x0000000000048947 */ /* 0x000fea0003800000 */
[----:B------:R-:W-:Y:S01]  /*1e50*/  BPT.TRAP 0x1 ;  /* 0x000000040000795c */ /* 0x000fe20000300000 */
.L_x_24:
[----:B-1----:R-:W-:Y:S05]  /*1e60*/  @P1 BRA `(.L_x_25) ;  /* 0x0000000000081947 */ /* 0x002fea0003800000 */
[----:B------:R-:W1:Y:S02]  /*1e70*/  SYNCS.PHASECHK.TRANS64.TRYWAIT P1, [R5+URZ], R4 ;  /* 0x00000004050075a7 */ /* 0x000e64000802017f */
[----:B-1----:R-:W-:Y:S05]  /*1e80*/  @!P1 BRA `(.L_x_26) ;  /* 0x0000003c00589947 */ /* 0x002fea0003800000 */
.L_x_25:
[----:B------:R-:W-:Y:S01]  /*1e90*/  ULEA UR7, UR5, UR4, 0x7 ;  /* 0x0000000405077291 */ /* 0x000fe2000f8e383f */
[----:B------:R-:W-:Y:S01]  /*1ea0*/  WARPGROUP.ARRIVE ;  /* 0x00000000000079c5 */ /* 0x000fe20000000000 */
[----:B------:R-:W-:Y:S01]  /*1eb0*/  UIMAD UR6, UR5, 0xc00, UR47 ;  /* 0x00000c00050678a4 */ /* 0x000fe2000f8e022f */
[----:B------:R-:W-:Y:S01]  /*1ec0*/  UMOV UR11, 0x40000040 ;  /* 0x40000040000b7882 */ /* 0x000fe20000000000 */
[----:B------:R-:W-:Y:S02]  /*1ed0*/  UMOV UR9, 0x40000040 ;  /* 0x4000004000097882 */ /* 0x000fe40000000000 */
[----:B------:R-:W-:Y:S01]  /*1ee0*/  UIADD3 UR12, UR6, 0x400, URZ ;  /* 0x00000400060c7890 */ /* 0x000fe2000fffe03f */
[----:B------:R-:W-:Y:S02]  /*1ef0*/  UMOV UR10, UR7 ;  /* 0x00000007000a7c82 */ /* 0x000fe40008000000 */
[----:B------:R-:W-:Y:S01]  /*1f00*/  UMOV UR8, UR6 ;  /* 0x0000000600087c82 */ /* 0x000fe20008000000 */
[----:B------:R-:W-:Y:S01]  /*1f10*/  UIADD3 UR13, UR6, 0x800, URZ ;  /* 0x00000800060d7890 */ /* 0x000fe2000fffe03f */
[----:B------:R-:W-:Y:S01]  /*1f20*/  IGMMA.64x16x32.S8.S8 R40, gdesc[UR8], R40, gsb0 ;  /* 0x00600000082879f1 */ /* 0x000fe20008041028 */
[----:B------:R-:W-:Y:S01]  /*1f30*/  UMOV UR9, 0x40000040 ;  /* 0x4000004000097882 */ /* 0x000fe20000000000 */
[----:B------:R-:W-:Y:S01]  /*1f40*/  UMOV UR8, UR12 ;  /* 0x0000000c00087c82 */ /* 0x000fe20008000000 */
[----:B------:R-:W-:Y:S01]  /*1f50*/  UIADD3 UR12, UR6, 0x402, URZ ;  /* 0x00000402060c7890 */ /* 0x000fe2000fffe03f */
[----:B------:R-:W-:-:S02]  /*1f60*/  WARPGROUP.DEPBAR.LE gsb0, 0x0 ;  /* 0x00008000000079c5 */ /* 0x000fc40000010000 */
        /* <DEDUP_REMOVED lines=65> */
[----:B------:R-:W-:Y:S01]  /*2380*/  BPT.TRAP 0x1 ;  /* 0x000000040000795c */ /* 0x000fe20000300000 */
.L_x_27:
[----:B------:R-:W-:-:S13]  /*2390*/  ISETP.NE.AND P1, PT, R22, RZ, PT ;  /* 0x000000ff1600720c */ /* 0x000fda0003f25270 */
[----:B01----:R-:W-:-:S04]  /*23a0*/  @P1 IMAD R4, R3, 0x8, R6 ;  /* 0x0000000803041824 */ /* 0x003fc800078e0206 */
[----:B------:R-:W-:-:S05]  /*23b0*/  @P1 VIADD R4, R4, 0x20 ;  /* 0x0000002004041836 */ /* 0x000fca0000000000 */
[----:B------:R-:W-:-:S04]  /*23c0*/  @P1 PRMT R4, R19, 0x654, R4 ;  /* 0x0000065413041816 */ /* 0x000fc80000000004 */
[----:B------:R0:W-:Y:S01]  /*23d0*/  @P1 SYNCS.ARRIVE.TRANS64.RED.A1T0 RZ, [R4+URZ], RZ ;  /* 0x000000ff04ff19a7 */ /* 0x0001e2000810043f */
[----:B------:R-:W-:-:S13]  /*23e0*/  ISETP.GT.U32.AND P1, PT, R18, 0x1, PT ;  /* 0x000000011200780c */ /* 0x000fda0003f24070 */
[----:B0-----:R-:W-:Y:S05]  /*23f0*/  @P1 BRA `(.L_x_28) ;  /* 0x0000000000041947 */ /* 0x001fea0003800000 */
[----:B------:R-:W-:Y:S01]  /*2400*/  BPT.TRAP 0x1 ;  /* 0x000000040000795c */ /* 0x000fe20000300000 */
.L_x_28:
[----:B------:R-:W-:Y:S01]  /*2410*/  UIADD3 UR5, UR5, 0x1, URZ ;  /* 0x0000000105057890 */ /* 0x000fe2000fffe03f */
[C---:B------:R-:W-:Y:S01]  /*2420*/  ISETP.GT.AND P2, PT, R0.reuse, 0x1, PT ;  /* 0x000000010000780c */ /* 0x040fe20003f44270 */
[----:B------:R-:W-:Y:S02]  /*2430*/  VIADD R3, R3, 0x1 ;  /* 0x0000000103037836 */ /* 0x000fe40000000000 */
[----:B------:R-:W-:Y:S01]  /*2440*/  UISETP.NE.AND UP0, UPT, UR5, 0x4, UPT ;  /* 0x000000040500788c */ /* 0x000fe2000bf05270 */
[----:B------:R-:W-:Y:S02]  /*2450*/  VIADD R0, R0, 0xffffffff ;  /* 0xffffffff00007836 */ /* 0x000fe40000000000 */
[C---:B------:R-:W-:Y:S01]  /*2460*/  ISETP.NE.AND P1, PT, R3.reuse, 0x4, PT ;  /* 0x000000040300780c */ /* 0x040fe20003f25270 */
[----:B------:R-:W-:Y:S02]  /*2470*/  USEL UR6, URZ, 0x1, UP0 ;  /* 0x000000013f067887 */ /* 0x000fe40008000000 */
[----:B------:R-:W-:Y:S01]  /*2480*/  USEL UR5, UR5, URZ, UP0 ;  /* 0x0000003f05057287 */ /* 0x000fe20008000000 */
[----:B------:R-:W-:-:S03]  /*2490*/  SEL R3, R3, RZ, P1 ;  /* 0x000000ff03037207 */ /* 0x000fc60000800000 */
[----:B------:R-:W-:Y:S01]  /*24a0*/  LOP3.LUT R7, R7, UR6, RZ, 0x3c, !PT ;  /* 0x0000000607077c12 */ /* 0x000fe2000f8e3cff */
[----:B------:R-:W-:Y:S07]  /*24b0*/  @P2 BRA `(.L_x_29) ;  /* 0xfffffff800382947 */ /* 0x000fee000383ffff */
.L_x_22:
[----:B01----:R-:W0:Y:S02]  /*24c0*/  LDC R0, c[0x0][0x28c] ;  /* 0x0000a300ff007b82 */ /* 0x003e240000000800 */
[----:B0-----:R-:W-:-:S13]  /*24d0*/  ISETP.GE.AND P1, PT, R0, 0x1, PT ;  /* 0x000000010000780c */ /* 0x001fda0003f26270 */
[----:B------:R-:W-:Y:S05]  /*24e0*/  @!P1 BRA `(.L_x_30) ;  /* 0x0000000000389947 */ /* 0x000fea0003800000 */
[----:B------:R-:W-:Y:S05]  /*24f0*/  @!P0 BRA `(.L_x_31) ;  /* 0x0000000000048947 */ /* 0x000fea0003800000 */
[----:B------:R-:W-:Y:S01]  /*2500*/  BPT.TRAP 0x1 ;  /* 0x000000040000795c */ /* 0x000fe20000300000 */
.L_x_31:
[----:B------:R-:W-:-:S13]  /*2510*/  ISETP.NE.AND P0, PT, R22, RZ, PT ;  /* 0x000000ff1600720c */ /* 0x000fda0003f05270 */
[----:B------:R-:W-:-:S05]  /*2520*/  VOTEU.ANY UP0, P0 ;  /* 0x00000000003f7886 */ /* 0x000fca0000000100 */
[----:B------:R-:W-:-:S06]  /*2530*/  @UP0 UIADD3 UR4, UR46, UR37, URZ ;  /* 0x000000252e040290 */ /* 0x000fcc000fffe03f */
[----:B------:R-:W-:-:S04]  /*2540*/  IMAD.U32 R0, RZ, RZ, UR4 ;  /* 0x00000004ff007e24 */ /* 0x000fc8000f8e00ff */
[----:B------:R-:W-:-:S05]  /*2550*/  @P0 IMAD.SHL.U32 R0, R0, 0x8, RZ ;  /* 0x0000000800000824 */ /* 0x000fca00078e00ff */
[----:B------:R-:W-:-:S04]  /*2560*/  @P0 LOP3.LUT R0, R0, 0x18, RZ, 0xc0, !PT ;  /* 0x0000001800000812 */ /* 0x000fc800078ec0ff */
[----:B------:R-:W-:-:S04]  /*2570*/  @P0 IADD3 R0, R6, 0x20, R0 ;  /* 0x0000002006000810 */ /* 0x000fc80007ffe000 */
[----:B------:R-:W-:-:S04]  /*2580*/  @P0 PRMT R0, R19, 0x654, R0 ;  /* 0x0000065413000816 */ /* 0x000fc80000000000 */
[----:B------:R0:W-:Y:S01]  /*2590*/  @P0 SYNCS.ARRIVE.TRANS64.RED.A1T0 RZ, [R0+URZ], RZ ;  /* 0x000000ff00ff09a7 */ /* 0x0001e2000810043f */
[----:B------:R-:W-:-:S13]  /*25a0*/  ISETP.GT.U32.AND P0, PT, R18, 0x1, PT ;  /* 0x000000011200780c */ /* 0x000fda0003f04070 */
[----:B0-----:R-:W-:Y:S05]  /*25b0*/  @P0 BRA `(.L_x_30) ;  /* 0x0000000000040947 */ /* 0x001fea0003800000 */
[----:B------:R-:W-:Y:S01]  /*25c0*/  BPT.TRAP 0x1 ;  /* 0x000000040000795c */ /* 0x000fe20000300000 */
.L_x_30:
[----:B------:R-:W-:Y:S01]  /*25d0*/  IMAD.SHL.U32 R6, R58, 0x10, RZ ;  /* 0x000000103a067824 */ /* 0x000fe200078e00ff */
[----:B------:R-:W-:Y:S01]  /*25e0*/  SHF.R.S32.HI R14, RZ, 0x1f, R61 ;  /* 0x0000001fff0e7819 */ /* 0x000fe2000001143d */
[----:B------:R-:W-:Y:S01]  /*25f0*/  ULDC UR6, c[0x0][0x288] ;  /* 0x0000a20000067ab9 */ /* 0x000fe20000000800 */
[----:B------:R-:W-:Y:S01]  /*2600*/  ULDC.64 UR4, c[0x0][0x5d0] ;  /* 0x0001740000047ab9 */ /* 0x000fe20000000a00 */
[----:B------:R-:W-:Y:S01]  /*2610*/  IMAD R3, R59, 0x180, RZ ;  /* 0x000001803b037824 */ /* 0x000fe200078e02ff */
[----:B------:R-:W-:Y:S01]  /*2620*/  LOP3.LUT R12, R6, 0x6, R53, 0xf8, !PT ;  /* 0x00000006060c7812 */ /* 0x000fe200078ef835 */
[----:B------:R-:W-:Y:S01]  /*2630*/  IMAD R0, R14, UR4, RZ ;  /* 0x000000040e007c24 */ /* 0x000fe2000f8e02ff */
[----:B------:R-:W-:Y:S02]  /*2640*/  ISETP.GE.AND P0, PT, R6, UR6, PT ;  /* 0x0000000606007c0c */ /* 0x000fe4000bf06270 */
[----:B------:R-:W-:Y:S01]  /*2650*/  SHF.R.S32.HI R13, RZ, 0x1f, R12 ;  /* 0x0000001fff0d7819 */ /* 0x000fe2000001140c */
[----:B------:R-:W-:-:S02]  /*2660*/  IMAD R7, R61, UR5, R0 ;  /* 0x000000053d077c24 */ /* 0x000fc4000f8e0200 */
[----:B------:R-:W-:Y:S02]  /*2670*/  IMAD.MOV.U32 R0, RZ, RZ, -0x1 ;  /* 0xffffffffff007424 */ /* 0x000fe400078e00ff */
[----:B------:R-:W-:Y:S01]  /*2680*/  IMAD.WIDE.U32 R4, R61, UR4, R12 ;  /* 0x000000043d047c25 */ /* 0x000fe2000f8e000c */
[----:B------:R-:W-:Y:S02]  /*2690*/  ULDC UR4, c[0x0][0x284] ;  /* 0x0000a10000047ab9 */ /* 0x000fe40000000800 */
[----:B------:R-:W-:Y:S01]  /*26a0*/  ISETP.GE.OR P0, PT, R3, UR4, P0 ;  /* 0x0000000403007c0c */ /* 0x000fe20008706670 */
[----:B------:R-:W-:-:S12]  /*26b0*/  IMAD.IADD R5, R5, 0x1, R7 ;  /* 0x0000000105057824 */ /* 0x000fd800078e0207 */
[----:B------:R-:W-:Y:S05]  /*26c0*/  @P0 BRA `(.L_x_32) ;  /* 0x00000018002c0947 */ /* 0x000fea0003800000 */
[----:B------:R-:W0:Y:S01]  /*26d0*/  LDC.64 R62, c[0x0][0x5c8] ;  /* 0x00017200ff3e7b82 */ /* 0x000e220000000a00 */
[----:B-----5:R-:W-:Y:S01]  /*26e0*/  ISETP.NE.AND P0, PT, R50, RZ, PT ;  /* 0x000000ff3200720c */ /* 0x020fe20003f05270 */
[----:B------:R-:W-:Y:S01]  /*26f0*/  IMAD.WIDE R58, R59, 0x180, R48 ;  /* 0x000001803b3a7825 */ /* 0x000fe200078e0230 */
[----:B------:R-:W-:Y:S03]  /*2700*/  BSSY B0, `(.L_x_32) ;  /* 0x0000187000007945 */ /* 0x000fe60003800000 */
[----:B------:R-:W-:Y:S02]  /*2710*/  IMAD.IADD R20, R56, 0x1, -R3 ;  /* 0x0000000138147824 */ /* 0x000fe400078e0a03 */
[----:B------:R-:W-:Y:S02]  /*2720*/  IMAD.IADD R3, R51, 0x1, -R6 ;  /* 0x0000000133037824 */ /* 0x000fe400078e0a06 */
[----:B0-----:R-:W-:-:S02]  /*2730*/  IMAD R7, R59, R62, RZ ;  /* 0x0000003e3b077224 */ /* 0x001fc400078e02ff */
[----:B------:R-:W-:-:S04]  /*2740*/  IMAD.WIDE.U32 R8, R58, R62, R4 ;  /* 0x0000003e3a087225 */ /* 0x000fc800078e0004 */
[----:B------:R-:W-:-:S04]  /*2750*/  IMAD R7, R58, R63, R7 ;  /* 0x0000003f3a077224 */ /* 0x000fc800078e0207 */
[----:B------:R-:W-:Y:S01]  /*2760*/  IMAD.IADD R64, R9, 0x1, R7 ;  /* 0x0000000109407824 */ /* 0x000fe200078e0207 */
[----:B------:R-:W-:Y:S06]  /*2770*/  @!P0 BRA `(.L_x_33) ;  /* 0x0000000c00f88947 */ /* 0x000fec0003800000 */
[----:B------:R-:W0:Y:S01]  /*2780*/  LDC.64 R10, c[0x0][0x5b0] ;  /* 0x00016c00ff0a7b82 */ /* 0x000e220000000a00 */
[----:B------:R-:W-:Y:S01]  /*2790*/  ULDC.64 UR4, c[0x0][0x5b8] ;  /* 0x00016e0000047ab9 */ /* 0x000fe20000000a00 */
[----:B------:R-:W-:Y:S01]  /*27a0*/  ISETP.GE.AND P0, PT, R20, 0x1, PT ;  /* 0x000000011400780c */ /* 0x000fe20003f06270 */
[----:B------:R-:W-:Y:S01]  /*27b0*/  IMAD R4, R14, UR4, RZ ;  /* 0x000000040e047c24 */ /* 0x000fe2000f8e02ff */
[----:B------:R-:W-:Y:S01]  /*27c0*/  BSSY B1, `(.L_x_34) ;  /* 0x000000e000017945 */ /* 0x000fe20003800000 */
[----:B------:R-:W-:Y:S01]  /*27d0*/  IMAD.WIDE.U32 R12, R61, UR4, R12 ;  /* 0x000000043d0c7c25 */ /* 0x000fe2000f8e000c */
[----:B------:R-:W-:Y:S02]  /*27e0*/  ISETP.LT.OR P5, PT, R3, 0x1, !P0 ;  /* 0x000000010300780c */ /* 0x000fe400047a1670 */
[----:B------:R-:W1:Y:S01]  /*27f0*/  LDC.64 R6, c[0x0][0x5a8] ;  /* 0x00016a00ff067b82 */ /* 0x000e620000000a00 */
[----:B------:R-:W-:Y:S02]  /*2800*/  IMAD R15, R61, UR5, R4 ;  /* 0x000000053d0f7c24 */ /* 0x000fe4000f8e0204 */
[----:B------:R-:W-:-:S02]  /*2810*/  IMAD.MOV.U32 R14, RZ, RZ, R12 ;  /* 0x000000ffff0e7224 */ /* 0x000fc400078e000c */
[----:B------:R-:W-:Y:S02]  /*2820*/  IMAD.IADD R15, R13, 0x1, R15 ;  /* 0x000000010d0f7824 */ /* 0x000fe400078e020f */
[-C--:B0-----:R-:W-:Y:S02]  /*2830*/  IMAD R21, R59, R10.reuse, RZ ;  /* 0x0000000a3b157224 */ /* 0x081fe400078e02ff */
[----:B------:R-:W-:-:S04]  /*2840*/  IMAD.WIDE.U32 R4, R58, R10, R14 ;  /* 0x0000000a3a047225 */ /* 0x000fc800078e000e */
[----:B------:R-:W-:Y:S01]  /*2850*/  IMAD R65, R58, R11, R21 ;  /* 0x0000000b3a417224 */ /* 0x000fe200078e0215 */
[----:B-1----:R-:W-:-:S04]  /*2860*/  IADD3 R62, P1, R4, R6, RZ ;  /* 0x00000006043e7210 */ /* 0x002fc80007f3e0ff */
[----:B------:R-:W-:Y:S01]  /*2870*/  IADD3.X R63, R7, R5, R65, P1, !PT ;  /* 0x00000005073f7210 */ /* 0x000fe20000ffe441 */
[----:B------:R-:W-:Y:S08]  /*2880*/  @P5 BRA `(.L_x_35) ;  /* 0x0000000000045947 */ /* 0x000ff00003800000 */
[----:B------:R0:W5:Y:S02]  /*2890*/  LDG.E.U8 R57, desc[UR50][R62.64] ;  /* 0x000000323e397981 */ /* 0x000164000c1e1100 */
.L_x_35:
[----:B------:R-:W-:Y:S05]  /*28a0*/  BSYNC B1 ;  /* 0x0000000000017941 */ /* 0x000fea0003800000 */
.L_x_34:
[----:B-----5:R-:W-:Y:S01]  /*28b0*/  LOP3.LUT R4, R57, 0xffff, RZ, 0xc0, !PT ;  /* 0x0000ffff39047812 */ /* 0x020fe200078ec0ff */
[----:B------:R-:W-:Y:S01]  /*28c0*/  ULDC.64 UR4, c[0x0][0x5c0] ;  /* 0x0001700000047ab9 */ /* 0x000fe20000000a00 */
[----:B------:R-:W-:Y:S01]  /*28d0*/  ISETP.LT.OR P2, PT, R3, 0x2, !P0 ;  /* 0x000000020300780c */ /* 0x000fe20004741670 */
[----:B------:R-:W-:Y:S01]  /*28e0*/  IMAD.SHL.U32 R60, R10, 0x8, RZ ;  /* 0x000000080a3c7824 */ /* 0x000fe200078e00ff */
[----:B------:R-:W-:Y:S01]  /*28f0*/  PRMT R21, R4, 0x8880, RZ ;  /* 0x0000888004157816 */ /* 0x000fe200000000ff */
[----:B------:R-:W-:Y:S01]  /*2900*/  BSSY B1, `(.L_x_36) ;  /* 0x000000f000017945 */ /* 0x000fe20003800000 */
[----:B------:R-:W-:Y:S02]  /*2910*/  IADD3 R4, P1, R8, UR4, RZ ;  /* 0x0000000408047c10 */ /* 0x000fe4000ff3e0ff */
[----:B------:R-:W-:Y:S01]  /*2920*/  SHF.L.U64.HI R61, R10, 0x3, R11 ;  /* 0x000000030a3d7819 */ /* 0x000fe2000001020b */
[----:B------:R-:W-:Y:S01]  /*2930*/  IMAD R66, R21, R50, RZ ;  /* 0x0000003215427224 */ /* 0x000fe200078e02ff */
[----:B------:R-:W-:-:S02]  /*2940*/  IADD3.X R5, R64, UR5, RZ, P1, !PT ;  /* 0x0000000540057c10 */ /* 0x000fc40008ffe4ff */
[----:B------:R-:W-:Y:S01]  /*2950*/  ISETP.GE.AND P1, PT, R20, 0x9, PT ;  /* 0x000000091400780c */ /* 0x000fe20003f26270 */
[----:B------:R-:W-:Y:S02]  /*2960*/  @!P5 IMAD R21, R40, R23, R66 ;  /* 0x000000172815d224 */ /* 0x000fe400078e0242 */
[----:B------:R-:W-:-:S03]  /*2970*/  IMAD.WIDE.U32 R8, R58, R10, R60 ;  /* 0x0000000a3a087225 */ /* 0x000fc600078e003c */
[----:B------:R1:W-:Y:S01]  /*2980*/  @!P5 STG.E.U8 desc[UR50][R4.64], R21 ;  /* 0x000000150400d986 */ /* 0x0003e2000c101132 */
[----:B------:R-:W-:Y:S01]  /*2990*/  IADD3 R64, P3, P4, R12, R6, R8 ;  /* 0x000000060c407210 */ /* 0x000fe20007c7e008 */
[----:B------:R-:W-:Y:S01]  /*29a0*/  IMAD.IADD R8, R65, 0x1, R9 ;  /* 0x0000000141087824 */ /* 0x000fe200078e0209 */
[----:B------:R-:W-:Y:S11]  /*29b0*/  @P2 BRA `(.L_x_37) ;  /* 0x00000000000c2947 */ /* 0x000ff60003800000 */
[----:B------:R-:W2:Y:S02]  /*29c0*/  LDG.E.U8 R57, desc[UR50][R62.64+0x1] ;  /* 0x000001323e397981 */ /* 0x000ea4000c1e1100 */
[----:B--2---:R-:W-:-:S05]  /*29d0*/  PRMT R9, R57, 0x8880, RZ ;  /* 0x0000888039097816 */ /* 0x004fca00000000ff */
[----:B------:R-:W-:-:S07]  /*29e0*/  IMAD R66, R9, R50, RZ ;  /* 0x0000003209427224 */ /* 0x000fce00078e02ff */
.L_x_37:
[----:B------:R-:W-:Y:S05]  /*29f0*/  BSYNC B1 ;  /* 0x0000000000017941 */ /* 0x000fea0003800000 */
.L_x_36:
[----:B------:R-:W-:Y:S01]  /*2a00*/  ISETP.LT.OR P5, PT, R3, 0x1, !P1 ;  /* 0x000000010300780c */ /* 0x000fe20004fa1670 */
[----:B------:R-:W-:Y:S01]  /*2a10*/  @!P2 IMAD R41, R41, R23, R66 ;  /* 0x000000172929a224 */ /* 0x000fe200078e0242 */
[----:B------:R-:W-:Y:S01]  /*2a20*/  IADD3.X R65, R15, R7, R8, P3, P4 ;  /* 0x000000070f417210 */ /* 0x000fe20001fe8408 */
[----:B------:R-:W-:Y:S01]  /*2a30*/  BSSY B1, `(.L_x_38) ;  /* 0x000000d000017945 */ /* 0x000fe20003800000 */
[C---:B------:R-:W-:Y:S02]  /*2a40*/  ISETP.LT.OR P4, PT, R3.reuse, 0x2, !P1 ;  /* 0x000000020300780c */ /* 0x040fe40004f81670 */
[----:B------:R2:W-:Y:S01]  /*2a50*/  @!P2 STG.E.U8 desc[UR50][R4.64+0x1], R41 ;  /* 0x000001290400a986 */ /* 0x0005e2000c101132 */
[----:B------:R-:W-:Y:S02]  /*2a60*/  IADD3 R8, P2, R4, UR43, RZ ;  /* 0x0000002b04087c10 */ /* 0x000fe4000ff5e0ff */
[----:B------:R-:W-:Y:S02]  /*2a70*/  ISETP.LT.OR P3, PT, R3, 0x9, !P0 ;  /* 0x000000090300780c */ /* 0x000fe40004761670 */
[----:B------:R-:W-:-:S02]  /*2a80*/  IADD3.X R9, R5, UR41, RZ, P2, !PT ;  /* 0x0000002905097c10 */ /* 0x000fc400097fe4ff */
[C---:B------:R-:W-:Y:S02]  /*2a90*/  ISETP.LT.OR P2, PT, R3.reuse, 0x9, !P1 ;  /* 0x000000090300780c */ /* 0x040fe40004f41670 */
[C---:B------:R-:W-:Y:S02]  /*2aa0*/  ISETP.LT.OR P0, PT, R3.reuse, 0xa, !P0 ;  /* 0x0000000a0300780c */ /* 0x040fe40004701670 */
[----:B------:R-:W-:Y:S01]  /*2ab0*/  ISETP.LT.OR P1, PT, R3, 0xa, !P1 ;  /* 0x0000000a0300780c */ /* 0x000fe20004f21670 */
[----:B--2---:R-:W-:-:S12]  /*2ac0*/  @P5 BRA `(.L_x_39) ;  /* 0x00000000000c5947 */ /* 0x004fd80003800000 */
[----:B------:R-:W1:Y:S02]  /*2ad0*/  LDG.E.U8 R57, desc[UR50][R64.64] ;  /* 0x0000003240397981 */ /* 0x000e64000c1e1100 */
[----:B-1----:R-:W-:-:S05]  /*2ae0*/  PRMT R21, R57, 0x8880, RZ ;  /* 0x0000888039157816 */ /* 0x002fca00000000ff */
[----:B------:R-:W-:-:S07]  /*2af0*/  IMAD R66, R21, R50, RZ ;  /* 0x0000003215427224 */ /* 0x000fce00078e02ff */
.L_x_39:
[----:B------:R-:W-:Y:S05]  /*2b00*/  BSYNC B1 ;  /* 0x0000000000017941 */ /* 0x000fea0003800000 */
.L_x_38:
[----:B-1----:R-:W-:Y:S01]  /*2b10*/  @!P5 IMAD R21, R42, R23, R66 ;  /* 0x000000172a15d224 */ /* 0x002fe200078e0242 */
[----:B------:R-:W-:Y:S04]  /*2b20*/  BSSY B1, `(.L_x_40) ;  /* 0x0000006000017945 */ /* 0x000fe80003800000 */
[----:B------:R1:W-:Y:S01]  /*2b30*/  @!P5 STG.E.U8 desc[UR50][R8.64], R21 ;  /* 0x000000150800d986 */ /* 0x0003e2000c101132 */
[----:B------:R-:W-:Y:S05]  /*2b40*/  @P4 BRA `(.L_x_41) ;  /* 0x00000000000c4947 */ /* 0x000fea0003800000 */
[----:B------:R-:W1:Y:S02]  /*2b50*/  LDG.E.U8 R57, desc[UR50][R64.64+0x1] ;  /* 0x0000013240397981 */ /* 0x000e64000c1e1100 */
[----:B-1----:R-:W-:-:S05]  /*2b60*/  PRMT R21, R57, 0x8880, RZ ;  /* 0x0000888039157816 */ /* 0x002fca00000000ff */
[----:B------:R-:W-:-:S07]  /*2b70*/  IMAD R66, R21, R50, RZ ;  /* 0x0000003215427224 */ /* 0x000fce00078e02ff */
.L_x_41:
[----:B------:R-:W-:Y:S05]  /*2b80*/  BSYNC B1 ;  /* 0x0000000000017941 */ /* 0x000fea0003800000 */
.L_x_40:
[----:B------:R-:W-:Y:S01]  /*2b90*/  @!P4 IMAD R43, R43, R23, R66 ;  /* 0x000000172b2bc224 */ /* 0x000fe200078e0242 */
[----:B------:R-:W-:Y:S04]  /*2ba0*/  BSSY B1, `(.L_x_42) ;  /* 0x0000006000017945 */ /* 0x000fe80003800000 */
[----:B------:R2:W-:Y:S01]  /*2bb0*/  @!P4 STG.E.U8 desc[UR50][R8.64+0x1], R43 ;  /* 0x0000012b0800c986 */ /* 0x0005e2000c101132 */
[----:B------:R-:W-:Y:S05]  /*2bc0*/  @P3 BRA `(.L_x_43) ;  /* 0x00000000000c3947 */ /* 0x000fea0003800000 */
[----:B------:R-:W1:Y:S02]  /*2bd0*/  LDG.E.U8 R57, desc[UR50][R62.64+0x8] ;  /* 0x000008323e397981 */ /* 0x000e64000c1e1100 */
[----:B-1----:R-:W-:-:S05]  /*2be0*/  PRMT R21, R57, 0x8880, RZ ;  /* 0x0000888039157816 */ /* 0x002fca00000000ff */
[----:B------:R-:W-:-:S07]  /*2bf0*/  IMAD R66, R21, R50, RZ ;  /* 0x0000003215427224 */ /* 0x000fce00078e02ff */
.L_x_43:
[----:B------:R-:W-:Y:S05]  /*2c00*/  BSYNC B1 ;  /* 0x0000000000017941 */ /* 0x000fea0003800000 */
.L_x_42:
[----:B-1----:R-:W-:Y:S01]  /*2c10*/  @!P3 IMAD R21, R44, R23, R66 ;  /* 0x000000172c15b224 */ /* 0x002fe200078e0242 */
[----:B------:R-:W-:Y:S04]  /*2c20*/  BSSY B1, `(.L_x_44) ;  /* 0x0000006000017945 */ /* 0x000fe80003800000 */
[----:B------:R1:W-:Y:S01]  /*2c30*/  @!P3 STG.E.U8 desc[UR50][R4.64+0x8], R21 ;  /* 0x000008150400b986 */ /* 0x0003e2000c101132 */
[----:B------:R-:W-:Y:S05]  /*2c40*/  @P0 BRA `(.L_x_45) ;  /* 0x00000000000c0947 */ /* 0x000fea0003800000 */
[----:B------:R-:W1:Y:S02]  /*2c50*/  LDG.E.U8 R57, desc[UR50][R62.64+0x9] ;  /* 0x000009323e397981 */ /* 0x000e64000c1e1100 */
[----:B-1----:R-:W-:-:S05]  /*2c60*/  PRMT R21, R57, 0x8880, RZ ;  /* 0x0000888039157816 */ /* 0x002fca00000000ff */
[----:B------:R-:W-:-:S07]  /*2c70*/  IMAD R66, R21, R50, RZ ;  /* 0x0000003215427224 */ /* 0x000fce00078e02ff */
.L_x_45:
[----:B------:R-:W-:Y:S05]  /*2c80*/  BSYNC B1 ;  /* 0x0000000000017941 */ /* 0x000fea0003800000 */
.L_x_44:
[----:B------:R-:W-:Y:S01]  /*2c90*/  @!P0 IMAD R45, R45, R23, R66 ;  /* 0x000000172d2d8224 */ /* 0x000fe200078e0242 */
[----:B------:R-:W-:Y:S04]  /*2ca0*/  BSSY B1, `(.L_x_46) ;  /* 0x0000006000017945 */ /* 0x000fe80003800000 */
[----:B------:R3:W-:Y:S01]  /*2cb0*/  @!P0 STG.E.U8 desc[UR50][R4.64+0x9], R45 ;  /* 0x0000092d04008986 */ /* 0x0007e2000c101132 */
[----:B------:R-:W-:Y:S05]  /*2cc0*/  @P2 BRA `(.L_x_47) ;  /* 0x00000000000c2947 */ /* 0x000fea0003800000 */
[----:B------:R-:W1:Y:S02]  /*2cd0*/  LDG.E.U8 R57, desc[UR50][R64.64+0x8] ;  /* 0x0000083240397981 */ /* 0x000e64000c1e1100 */
[----:B-1----:R-:W-:-:S05]  /*2ce0*/  PRMT R21, R57, 0x8880, RZ ;  /* 0x0000888039157816 */ /* 0x002fca00000000ff */
[----:B------:R-:W-:-:S07]  /*2cf0*/  IMAD R66, R21, R50, RZ ;  /* 0x0000003215427224 */ /* 0x000fce00078e02ff */
.L_x_47:
[----:B------:R-:W-:Y:S05]  /*2d00*/  BSYNC B1 ;  /* 0x0000000000017941 */ /* 0x000fea0003800000 */
.L_x_46:
[----:B------:R-:W-:-:S05]  /*2d10*/  @!P2 IMAD R13, R46, R23, R66 ;  /* 0x000000172e0da224 */ /* 0x000fca00078e0242 */
[----:B------:R4:W-:Y:S04]  /*2d20*/  @!P2 STG.E.U8 desc[UR50][R8.64+0x8], R13 ;  /* 0x0000080d0800a986 */ /* 0x0009e8000c101132 */
[----:B------:R-:W5:Y:S01]  /*2d30*/  @!P1 LDG.E.U8 R57, desc[UR50][R64.64+0x9] ;  /* 0x0000093240399981 */ /* 0x000f62000c1e1100 */
[----:B--2---:R-:W-:Y:S02]  /*2d40*/  IADD3 R43, P0, R58, 0x80, RZ ;  /* 0x000000803a2b7810 */ /* 0x004fe40007f1e0ff */
[----:B------:R-:W-:-:S03]  /*2d50*/  ISETP.GE.AND P2, PT, R20, 0x81, PT ;  /* 0x000000811400780c */ /* 0x000fc60003f46270 */
[----:B-1----:R-:W-:Y:S01]  /*2d60*/  IMAD.X R21, RZ, RZ, R59, P0 ;  /* 0x000000ffff157224 */ /* 0x002fe200000e063b */
[----:B------:R-:W-:Y:S01]  /*2d70*/  ISETP.LT.OR P3, PT, R3, 0x1, !P2 ;  /* 0x000000010300780c */ /* 0x000fe20005761670 */
[----:B------:R-:W-:-:S04]  /*2d80*/  IMAD.WIDE.U32 R40, R43, R10, R14 ;  /* 0x0000000a2b287225 */ /* 0x000fc800078e000e */
[----:B------:R-:W-:-:S04]  /*2d90*/  IMAD R42, R21, R10, RZ ;  /* 0x0000000a152a7224 */ /* 0x000fc800078e02ff */
[----:B0-----:R-:W-:Y:S01]  /*2da0*/  IMAD R63, R43, R11, R42 ;  /* 0x0000000b2b3f7224 */ /* 0x001fe200078e022a */
[----:B-----5:R-:W-:-:S05]  /*2db0*/  @!P1 PRMT R44, R57, 0x8880, RZ ;  /* 0x00008880392c9816 */ /* 0x020fca00000000ff */
[----:B------:R-:W-:Y:S01]  /*2dc0*/  @!P1 IMAD.MOV.U32 R21, RZ, RZ, R44 ;  /* 0x000000ffff159224 */ /* 0x000fe200078e002c */
[----:B------:R-:W-:-:S03]  /*2dd0*/  IADD3 R44, P0, R40, R6, RZ ;  /* 0x00000006282c7210 */ /* 0x000fc60007f1e0ff */
[----:B------:R-:W-:Y:S01]  /*2de0*/  @!P1 IMAD R66, R21, R50, RZ ;  /* 0x0000003215429224 */ /* 0x000fe200078e02ff */
[----:B---3--:R-:W-:-:S03]  /*2df0*/  IADD3.X R45, R7, R41, R63, P0, !PT ;  /* 0x00000029072d7210 */ /* 0x008fc600007fe43f */
[----:B------:R-:W-:-:S05]  /*2e00*/  @!P1 IMAD R47, R47, R23, R66 ;  /* 0x000000172f2f9224 */ /* 0x000fca00078e0242 */
[----:B------:R0:W-:Y:S04]  /*2e10*/  @!P1 STG.E.U8 desc[UR50][R8.64+0x9], R47 ;  /* 0x0000092f08009986 */ /* 0x0001e8000c101132 */
[----:B------:R-:W4:Y:S01]  /*2e20*/  @!P3 LDG.E.U8 R57, desc[UR50][R44.64] ;  /* 0x000000322c39b981 */ /* 0x000f22000c1e1100 */
[----:B------:R-:W-:Y:S02]  /*2e30*/  ISETP.LT.OR P1, PT, R3, 0x2, !P2 ;  /* 0x000000020300780c */ /* 0x000fe40005721670 */
[----:B------:R-:W-:-:S04]  /*2e40*/  @!P3 IADD3 R40, P0, R4, UR40, RZ ;  /* 0x000000280428bc10 */ /* 0x000fc8000ff1e0ff */
[----:B------:R-:W-:Y:S02]  /*2e50*/  @!P3 IADD3.X R41, R5, UR39, RZ, P0, !PT ;  /* 0x000000270529bc10 */ /* 0x000fe400087fe4ff */
[----:B----4-:R-:W-:-:S05]  /*2e60*/  @!P3 PRMT R13, R57, 0x8880, RZ ;  /* 0x00008880390db816 */ /* 0x010fca00000000ff */
[----:B------:R-:W-:-:S04]  /*2e70*/  @!P3 IMAD R66, R13, R50, RZ ;  /* 0x000000320d42b224 */ /* 0x000fc800078e02ff */
[----:B------:R-:W-:-:S05]  /*2e80*/  @!P3 IMAD R13, R32, R23, R66 ;  /* 0x00000017200db224 */ /* 0x000fca00078e0242 */
[----:B------:R1:W-:Y:S04]  /*2e90*/  @!P3 STG.E.U8 desc[UR50][R40.64], R13 ;  /* 0x0000000d2800b986 */ /* 0x0003e8000c101132 */
[----:B------:R-:W2:Y:S01]  /*2ea0*/  @!P1 LDG.E.U8 R57, desc[UR50][R44.64+0x1] ;  /* 0x000001322c399981 */ /* 0x000ea2000c1e1100 */
[----:B------:R-:W-:Y:S01]  /*2eb0*/  IMAD.WIDE.U32 R42, R43, R10, R60 ;  /* 0x0000000a2b2a7225 */ /* 0x000fe200078e003c */
[----:B------:R-:W-:-:S03]  /*2ec0*/  ISETP.GE.AND P0, PT, R20, 0x89, PT ;  /* 0x000000891400780c */ /* 0x000fc60003f06270 */
[----:B------:R-:W-:Y:S01]  /*2ed0*/  IMAD.IADD R32, R63, 0x1, R43 ;  /* 0x000000013f207824 */ /* 0x000fe200078e022b */
[----:B------:R-:W-:Y:S02]  /*2ee0*/  IADD3 R42, P4, P5, R12, R6, R42 ;  /* 0x000000060c2a7210 */ /* 0x000fe40007d9e02a */
[----:B------:R-:W-:Y:S02]  /*2ef0*/  ISETP.LT.OR P3, PT, R3, 0x1, !P0 ;  /* 0x000000010300780c */ /* 0x000fe40004761670 */
[----:B------:R-:W-:Y:S02]  /*2f00*/  IADD3.X R43, R15, R7, R32, P4, P5 ;  /* 0x000000070f2b7210 */ /* 0x000fe400027ea420 */
[----:B------:R-:W-:-:S04]  /*2f10*/  @!P1 IADD3 R46, P4, R4, UR40, RZ ;  /* 0x00000028042e9c10 */ /* 0x000fc8000ff9e0ff */
[----:B0-----:R-:W-:Y:S02]  /*2f20*/  @!P1 IADD3.X R47, R5, UR39, RZ, P4, !PT ;  /* 0x00000027052f9c10 */ /* 0x001fe4000a7fe4ff */
[----:B--2---:R-:W-:-:S05]  /*2f30*/  @!P1 PRMT R21, R57, 0x8880, RZ ;  /* 0x0000888039159816 */ /* 0x004fca00000000ff */
[----:B------:R-:W-:-:S04]  /*2f40*/  @!P1 IMAD R66, R21, R50, RZ ;  /* 0x0000003215429224 */ /* 0x000fc800078e02ff */
[----:B-1----:R-:W-:-:S05]  /*2f50*/  @!P1 IMAD R13, R33, R23, R66 ;  /* 0x00000017210d9224 */ /* 0x002fca00078e0242 */
[----:B------:R0:W-:Y:S04]  /*2f60*/  @!P1 STG.E.U8 desc[UR50][R46.64+0x1], R13 ;  /* 0x0000010d2e009986 */ /* 0x0001e8000c101132 */
[----:B------:R-:W2:Y:S01]  /*2f70*/  @!P3 LDG.E.U8 R57, desc[UR50][R42.64] ;  /* 0x000000322a39b981 */ /* 0x000ea2000c1e1100 */
[----:B------:R-:W-:Y:S02]  /*2f80*/  ISETP.LT.OR P1, PT, R3, 0x2, !P0 ;  /* 0x000000020300780c */ /* 0x000fe40004721670 */
[----:B------:R-:W-:-:S04]  /*2f90*/  @!P3 IADD3 R32, P4, R8, UR40, RZ ;  /* 0x000000280820bc10 */ /* 0x000fc8000ff9e0ff */
[----:B------:R-:W-:Y:S02]  /*2fa0*/  @!P3 IADD3.X R33, R9, UR39, RZ, P4, !PT ;  /* 0x000000270921bc10 */ /* 0x000fe4000a7fe4ff */
[----:B--2---:R-:W-:-:S05]  /*2fb0*/  @!P3 PRMT R21, R57, 0x8880, RZ ;  /* 0x000088803915b816 */ /* 0x004fca00000000ff */
[----:B------:R-:W-:-:S04]  /*2fc0*/  @!P3 IMAD R66, R21, R50, RZ ;  /* 0x000000321542b224 */ /* 0x000fc800078e02ff */
[----:B------:R-:W-:-:S05]  /*2fd0*/  @!P3 IMAD R21, R34, R23, R66 ;  /* 0x000000172215b224 */ /* 0x000fca00078e0242 */
[----:B------:R1:W-:Y:S04]  /*2fe0*/  @!P3 STG.E.U8 desc[UR50][R32.64], R21 ;  /* 0x000000152000b986 */ /* 0x0003e8000c101132 */
[----:B------:R-:W0:Y:S01]  /*2ff0*/  @!P1 LDG.E.U8 R57, desc[UR50][R42.64+0x1] ;  /* 0x000001322a399981 */ /* 0x000e22000c1e1100 */
[----:B------:R-:W-:Y:S02]  /*3000*/  ISETP.LT.OR P3, PT, R3, 0x9, !P2 ;  /* 0x000000090300780c */ /* 0x000fe40005761670 */
[----:B------:R-:W-:-:S04]  /*3010*/  @!P1 IADD3 R40, P4, R8, UR40, RZ ;  /* 0x0000002808289c10 */ /* 0x000fc8000ff9e0ff */
[----:B------:R-:W-:Y:S02]  /*3020*/  @!P1 IADD3.X R41, R9, UR39, RZ, P4, !PT ;  /* 0x0000002709299c10 */ /* 0x000fe4000a7fe4ff */
[----:B0-----:R-:W-:-:S05]  /*3030*/  @!P1 PRMT R13, R57, 0x8880, RZ ;  /* 0x00008880390d9816 */ /* 0x001fca00000000ff */
[----:B------:R-:W-:-:S04]  /*3040*/  @!P1 IMAD R66, R13, R50, RZ ;  /* 0x000000320d429224 */ /* 0x000fc800078e02ff */
[----:B------:R-:W-:-:S05]  /*3050*/  @!P1 IMAD R35, R35, R23, R66 ;  /* 0x0000001723239224 */ /* 0x000fca00078e0242 */
[----:B------:R0:W-:Y:S04]  /*3060*/  @!P1 STG.E.U8 desc[UR50][R40.64+0x1], R35 ;  /* 0x0000012328009986 */ /* 0x0001e8000c101132 */
[----:B------:R-:W2:Y:S01]  /*3070*/  @!P3 LDG.E.U8 R57, desc[UR50][R44.64+0x8] ;  /* 0x000008322c39b981 */ /* 0x000ea2000c1e1100 */
[----:B------:R-:W-:Y:S02]  /*3080*/  ISETP.LT.OR P2, PT, R3, 0xa, !P2 ;  /* 0x0000000a0300780c */ /* 0x000fe40005741670 */
[----:B-1----:R-:W-:-:S04]  /*3090*/  @!P3 IADD3 R32, P1, R4, UR40, RZ ;  /* 0x000000280420bc10 */ /* 0x002fc8000ff3e0ff */
[----:B------:R-:W-:Y:S02]  /*30a0*/  @!P3 IADD3.X R33, R5, UR39, RZ, P1, !PT ;  /* 0x000000270521bc10 */ /* 0x000fe40008ffe4ff */
[----:B--2---:R-:W-:-:S05]  /*30b0*/  @!P3 PRMT R13, R57, 0x8880, RZ ;  /* 0x00008880390db816 */ /* 0x004fca00000000ff */
[----:B------:R-:W-:-:S04]  /*30c0*/  @!P3 IMAD R66, R13, R50, RZ ;  /* 0x000000320d42b224 */ /* 0x000fc800078e02ff */
[----:B------:R-:W-:-:S05]  /*30d0*/  @!P3 IMAD R13, R36, R23, R66 ;  /* 0x00000017240db224 */ /* 0x000fca00078e0242 */
[----:B------:R1:W-:Y:S04]  /*30e0*/  @!P3 STG.E.U8 desc[UR50][R32.64+0x8], R13 ;  /* 0x0000080d2000b986 */ /* 0x0003e8000c101132 */
[----:B------:R-:W2:Y:S01]  /*30f0*/  @!P2 LDG.E.U8 R57, desc[UR50][R44.64+0x9] ;  /* 0x000009322c39a981 */ /* 0x000ea2000c1e1100 */
[----:B------:R-:W-:Y:S02]  /*3100*/  ISETP.LT.OR P3, PT, R3, 0x9, !P0 ;  /* 0x000000090300780c */ /* 0x000fe40004761670 */
[----:B------:R-:W-:-:S04]  /*3110*/  @!P2 IADD3 R34, P1, R4, UR40, RZ ;  /* 0x000000280422ac10 */ /* 0x000fc8000ff3e0ff */
[----:B0-----:R-:W-:Y:S02]  /*3120*/  @!P2 IADD3.X R35, R5, UR39, RZ, P1, !PT ;  /* 0x000000270523ac10 */ /* 0x001fe40008ffe4ff */
[----:B--2---:R-:W-:-:S05]  /*3130*/  @!P2 PRMT R21, R57, 0x8880, RZ ;  /* 0x000088803915a816 */ /* 0x004fca00000000ff */
        /* <DEDUP_REMOVED lines=12> */
[----:B------:R-:W-:-:S05]  /*3200*/  IADD3 R45, P0, R58, 0x100, RZ ;  /* 0x000001003a2d7810 */ /* 0x000fca0007f1e0ff */
[----:B------:R-:W-:Y:S01]  /*3210*/  IMAD.X R59, RZ, RZ, R59, P0 ;  /* 0x000000ffff3b7224 */ /* 0x000fe200000e063b */
[----:B------:R-:W-:Y:S01]  /*3220*/  ISETP.GE.AND P0, PT, R20, 0x101, PT ;  /* 0x000001011400780c */ /* 0x000fe20003f06270 */
[-C--:B0-----:R-:W-:Y:S01]  /*3230*/  IMAD.WIDE.U32 R34, R45, R10.reuse, R14 ;  /* 0x0000000a2d227225 */ /* 0x081fe200078e000e */
[----:B-1----:R-:W-:Y:S02]  /*3240*/  @!P1 IADD3 R32, P3, R8, UR40, RZ ;  /* 0x0000002808209c10 */ /* 0x002fe4000ff7e0ff */
[----:B------:R-:W-:Y:S01]  /*3250*/  ISETP.LT.OR P2, PT, R3, 0x1, !P0 ;  /* 0x000000010300780c */ /* 0x000fe20004741670 */
[----:B------:R-:W-:Y:S01]  /*3260*/  IMAD R36, R59, R10, RZ ;  /* 0x0000000a3b247224 */ /* 0x000fe200078e02ff */
[----:B------:R-:W-:-:S03]  /*3270*/  @!P1 IADD3.X R33, R9, UR39, RZ, P3, !PT ;  /* 0x0000002709219c10 */ /* 0x000fc60009ffe4ff */
[----:B------:R-:W-:Y:S01]  /*3280*/  IMAD R41, R45, R11, R36 ;  /* 0x0000000b2d297224 */ /* 0x000fe200078e0224 */
[----:B------:R-:W-:-:S04]  /*3290*/  IADD3 R36, P4, R34, R6, RZ ;  /* 0x0000000622247210 */ /* 0x000fc80007f9e0ff */
[----:B------:R-:W-:Y:S02]  /*32a0*/  IADD3.X R37, R7, R35, R41, P4, !PT ;  /* 0x0000002307257210 */ /* 0x000fe400027fe429 */
[----:B--2---:R-:W-:-:S05]  /*32b0*/  @!P1 PRMT R21, R57, 0x8880, RZ ;  /* 0x0000888039159816 */ /* 0x004fca00000000ff */
[----:B------:R-:W-:-:S04]  /*32c0*/  @!P1 IMAD R66, R21, R50, RZ ;  /* 0x0000003215429224 */ /* 0x000fc800078e02ff */
[----:B------:R-:W-:-:S05]  /*32d0*/  @!P1 IMAD R39, R39, R23, R66 ;  /* 0x0000001727279224 */ /* 0x000fca00078e0242 */
[----:B------:R-:W-:Y:S04]  /*32e0*/  @!P1 STG.E.U8 desc[UR50][R32.64+0x9], R39 ;  /* 0x0000092720009986 */ /* 0x000fe8000c101132 */
[----:B------:R-:W2:Y:S01]  /*32f0*/  @!P2 LDG.E.U8 R57, desc[UR50][R36.64] ;  /* 0x000000322439a981 */ /* 0x000ea2000c1e1100 */
[----:B------:R-:W-:Y:S02]  /*3300*/  ISETP.LT.OR P3, PT, R3, 0x2, !P0 ;  /* 0x000000020300780c */ /* 0x000fe40004761670 */
[----:B------:R-:W-:-:S04]  /*3310*/  @!P2 IADD3 R34, P1, R4, UR45, RZ ;  /* 0x0000002d0422ac10 */ /* 0x000fc8000ff3e0ff */
[----:B------:R-:W-:Y:S02]  /*3320*/  @!P2 IADD3.X R35, R5, UR44, RZ, P1, !PT ;  /* 0x0000002c0523ac10 */ /* 0x000fe40008ffe4ff */
[----:B--2---:R-:W-:-:S05]  /*3330*/  @!P2 PRMT R11, R57, 0x8880, RZ ;  /* 0x00008880390ba816 */ /* 0x004fca00000000ff */
[----:B------:R-:W-:-:S04]  /*3340*/  @!P2 IMAD R66, R11, R50, RZ ;  /* 0x000000320b42a224 */ /* 0x000fc800078e02ff */
[----:B------:R-:W-:-:S05]  /*3350*/  @!P2 IMAD R21, R24, R23, R66 ;  /* 0x000000171815a224 */ /* 0x000fca00078e0242 */
[----:B------:R-:W-:Y:S04]  /*3360*/  @!P2 STG.E.U8 desc[UR50][R34.64], R21 ;  /* 0x000000152200a986 */ /* 0x000fe8000c101132 */
[----:B------:R-:W2:Y:S01]  /*3370*/  @!P3 LDG.E.U8 R57, desc[UR50][R36.64+0x1] ;  /* 0x000001322439b981 */ /* 0x000ea2000c1e1100 */
[----:B------:R-:W-:Y:S01]  /*3380*/  IMAD.WIDE.U32 R10, R45, R10, R60 ;  /* 0x0000000a2d0a7225 */ /* 0x000fe200078e003c */
[----:B------:R-:W-:-:S03]  /*3390*/  ISETP.GE.AND P1, PT, R20, 0x109, PT ;  /* 0x000001091400780c */ /* 0x000fc60003f26270 */
[----:B------:R-:W-:Y:S01]  /*33a0*/  IMAD.IADD R14, R41, 0x1, R11 ;  /* 0x00000001290e7824 */ /* 0x000fe200078e020b */
[----:B------:R-:W-:Y:S02]  /*33b0*/  IADD3 R12, P4, P5, R12, R6, R10 ;  /* 0x000000060c0c7210 */ /* 0x000fe40007d9e00a */
[----:B------:R-:W-:Y:S02]  /*33c0*/  ISETP.LT.OR P2, PT, R3, 0x1, !P1 ;  /* 0x000000010300780c */ /* 0x000fe40004f41670 */
[----:B--2---:R-:W-:-:S05]  /*33d0*/  @!P3 PRMT R13, R57, 0x8880, RZ ;  /* 0x00008880390db816 */ /* 0x004fca00000000ff */
[----:B------:R-:W-:Y:S01]  /*33e0*/  @!P3 IMAD.MOV.U32 R11, RZ, RZ, R13 ;  /* 0x000000ffff0bb224 */ /* 0x000fe200078e000d */
[----:B------:R-:W-:Y:S02]  /*33f0*/  IADD3.X R13, R15, R7, R14, P4, P5 ;  /* 0x000000070f0d7210 */ /* 0x000fe400027ea40e */
[----:B------:R-:W-:Y:S01]  /*3400*/  @!P3 IADD3 R10, P4, R4, UR45, RZ ;  /* 0x0000002d040abc10 */ /* 0x000fe2000ff9e0ff */
[----:B------:R-:W-:-:S03]  /*3410*/  @!P3 IMAD R66, R11, R50, RZ ;  /* 0x000000320b42b224 */ /* 0x000fc600078e02ff */
[----:B------:R-:W-:Y:S01]  /*3420*/  @!P3 IADD3.X R11, R5, UR44, RZ, P4, !PT ;  /* 0x0000002c050bbc10 */ /* 0x000fe2000a7fe4ff */
[----:B------:R-:W-:-:S05]  /*3430*/  @!P3 IMAD R25, R25, R23, R66 ;  /* 0x000000171919b224 */ /* 0x000fca00078e0242 */
[----:B------:R0:W-:Y:S04]  /*3440*/  @!P3 STG.E.U8 desc[UR50][R10.64+0x1], R25 ;  /* 0x000001190a00b986 */ /* 0x0001e8000c101132 */
[----:B------:R-:W2:Y:S01]  /*3450*/  @!P2 LDG.E.U8 R57, desc[UR50][R12.64] ;  /* 0x000000320c39a981 */ /* 0x000ea2000c1e1100 */
[----:B------:R-:W-:Y:S02]  /*3460*/  ISETP.LT.OR P3, PT, R3, 0x2, !P1 ;  /* 0x000000020300780c */ /* 0x000fe40004f61670 */
[----:B------:R-:W-:Y:S02]  /*3470*/  @!P2 IADD3 R6, P4, R8, UR45, RZ ;  /* 0x0000002d0806ac10 */ /* 0x000fe4000ff9e0ff */
[----:B--2---:R-:W-:-:S05]  /*3480*/  @!P2 PRMT R7, R57, 0x8880, RZ ;  /* 0x000088803907a816 */ /* 0x004fca00000000ff */
[----:B------:R-:W-:Y:S01]  /*3490*/  @!P2 IMAD R66, R7, R50, RZ ;  /* 0x000000320742a224 */ /* 0x000fe200078e02ff */
[----:B------:R-:W-:-:S03]  /*34a0*/  @!P2 IADD3.X R7, R9, UR44, RZ, P4, !PT ;  /* 0x0000002c0907ac10 */ /* 0x000fc6000a7fe4ff */
[----:B------:R-:W-:-:S05]  /*34b0*/  @!P2 IMAD R15, R26, R23, R66 ;  /* 0x000000171a0fa224 */ /* 0x000fca00078e0242 */
[----:B------:R1:W-:Y:S04]  /*34c0*/  @!P2 STG.E.U8 desc[UR50][R6.64], R15 ;  /* 0x0000000f0600a986 */ /* 0x0003e8000c101132 */
[----:B------:R-:W2:Y:S01]  /*34d0*/  @!P3 LDG.E.U8 R57, desc[UR50][R12.64+0x1] ;  /* 0x000001320c39b981 */ /* 0x000ea2000c1e1100 */
[----:B------:R-:W-:Y:S02]  /*34e0*/  ISETP.LT.OR P2, PT, R3, 0x9, !P0 ;  /* 0x000000090300780c */ /* 0x000fe40004741670 */
[----:B0-----:R-:W-:Y:S02]  /*34f0*/  @!P3 IADD3 R10, P4, R8, UR45, RZ ;  /* 0x0000002d080abc10 */ /* 0x001fe4000ff9e0ff */
[----:B--2---:R-:W-:-:S05]  /*3500*/  @!P3 PRMT R11, R57, 0x8880, RZ ;  /* 0x00008880390bb816 */ /* 0x004fca00000000ff */
[----:B------:R-:W-:Y:S01]  /*3510*/  @!P3 IMAD R66, R11, R50, RZ ;  /* 0x000000320b42b224 */ /* 0x000fe200078e02ff */
[----:B------:R-:W-:-:S03]  /*3520*/  @!P3 IADD3.X R11, R9, UR44, RZ, P4, !PT ;  /* 0x0000002c090bbc10 */ /* 0x000fc6000a7fe4ff */
[----:B------:R-:W-:-:S05]  /*3530*/  @!P3 IMAD R27, R27, R23, R66 ;  /* 0x000000171b1bb224 */ /* 0x000fca00078e0242 */
[----:B------:R0:W-:Y:S04]  /*3540*/  @!P3 STG.E.U8 desc[UR50][R10.64+0x1], R27 ;  /* 0x0000011b0a00b986 */ /* 0x0001e8000c101132 */
[----:B------:R-:W2:Y:S01]  /*3550*/  @!P2 LDG.E.U8 R57, desc[UR50][R36.64+0x8] ;  /* 0x000008322439a981 */ /* 0x000ea2000c1e1100 */
[----:B------:R-:W-:Y:S02]  /*3560*/  ISETP.LT.OR P0, PT, R3, 0xa, !P0 ;  /* 0x0000000a0300780c */ /* 0x000fe40004701670 */
[----:B-1----:R-:W-:Y:S02]  /*3570*/  @!P2 IADD3 R6, P3, R4, UR45, RZ ;  /* 0x0000002d0406ac10 */ /* 0x002fe4000ff7e0ff */
        /* <DEDUP_REMOVED lines=21> */
[----:B------:R-:W1:Y:S02]  /*36d0*/  @!P1 LDG.E.U8 R57, desc[UR50][R12.64+0x9] ;  /* 0x000009320c399981 */ /* 0x000e64000c1e1100 */
[----:B-1----:R-:W-:-:S05]  /*36e0*/  @!P1 PRMT R7, R57, 0x8880, RZ ;  /* 0x0000888039079816 */ /* 0x002fca00000000ff */
[----:B------:R-:W-:-:S04]  /*36f0*/  @!P1 IMAD R66, R7, R50, RZ ;  /* 0x0000003207429224 */ /* 0x000fc800078e02ff */
[----:B------:R-:W-:Y:S01]  /*3700*/  IMAD R31, R31, R23, R66 ;  /* 0x000000171f1f7224 */ /* 0x000fe200078e0242 */
[----:B0-----:R-:W-:Y:S06]  /*3710*/  @P1 BRA `(.L_x_48) ;  /* 0x0000000800141947 */ /* 0x001fec0003800000 */
[----:B------:R-:W-:-:S04]  /*3720*/  IADD3 R4, P0, R8, UR45, RZ ;  /* 0x0000002d08047c10 */ /* 0x000fc8000ff1e0ff */
[----:B------:R-:W-:-:S05]  /*3730*/  IADD3.X R5, R9, UR44, RZ, P0, !PT ;  /* 0x0000002c09057c10 */ /* 0x000fca00087fe4ff */
[----:B------:R0:W-:Y:S01]  /*3740*/  STG.E.U8 desc[UR50][R4.64+0x9], R31 ;  /* 0x0000091f04007986 */ /* 0x0001e2000c101132 */
[----:B------:R-:W-:Y:S05]  /*3750*/  BRA `(.L_x_48) ;  /* 0x0000000800047947 */ /* 0x000fea0003800000 */
.L_x_33:
[C---:B------:R-:W-:Y:S01]  /*3760*/  ISETP.GE.AND P2, PT, R20.reuse, 0x1, PT ;  /* 0x000000011400780c */ /* 0x040fe20003f46270 */
[----:B------:R-:W-:Y:S01]  /*3770*/  ULDC.64 UR4, c[0x0][0x5c0] ;  /* 0x0001700000047ab9 */ /* 0x000fe20000000a00 */
[----:B------:R-:W-:Y:S02]  /*3780*/  ISETP.GE.AND P3, PT, R20, 0x9, PT ;  /* 0x000000091400780c */ /* 0x000fe40003f66270 */
[C---:B------:R-:W-:Y:S02]  /*3790*/  ISETP.LT.OR P1, PT, R3.reuse, 0x1, !P2 ;  /* 0x000000010300780c */ /* 0x040fe40005721670 */
[C---:B------:R-:W-:Y:S02]  /*37a0*/  ISETP.LT.OR P5, PT, R3.reuse, 0x2, !P2 ;  /* 0x000000020300780c */ /* 0x040fe400057a1670 */
[----:B------:R-:W-:Y:S02]  /*37b0*/  IADD3 R8, P0, R8, UR4, RZ ;  /* 0x0000000408087c10 */ /* 0x000fe4000ff1e0ff */
[----:B------:R-:W-:-:S02]  /*37c0*/  ISETP.LT.OR P4, PT, R3, 0x1, !P3 ;  /* 0x000000010300780c */ /* 0x000fc40005f81670 */
[----:B------:R-:W-:Y:S02]  /*37d0*/  IADD3.X R9, R64, UR5, RZ, P0, !PT ;  /* 0x0000000540097c10 */ /* 0x000fe400087fe4ff */
[----:B------:R-:W-:-:S03]  /*37e0*/  ISETP.LT.OR P0, PT, R3, 0x2, !P3 ;  /* 0x000000020300780c */ /* 0x000fc60005f01670 */
[-C--:B------:R-:W-:Y:S02]  /*37f0*/  @!P1 IMAD R7, R40, R23.reuse, RZ ;  /* 0x0000001728079224 */ /* 0x080fe400078e02ff */
[----:B------:R-:W-:-:S03]  /*3800*/  @!P5 IMAD R41, R41, R23, RZ ;  /* 0x000000172929d224 */ /* 0x000fc600078e02ff */
[----:B------:R0:W-:Y:S01]  /*3810*/  @!P1 STG.E.U8 desc[UR50][R8.64], R7 ;  /* 0x0000000708009986 */ /* 0x0001e2000c101132 */
[----:B------:R-:W-:Y:S01]  /*3820*/  IADD3 R4, P1, R8, UR43, RZ ;  /* 0x0000002b08047c10 */ /* 0x000fe2000ff3e0ff */
[-C--:B------:R-:W-:Y:S02]  /*3830*/  @!P4 IMAD R11, R42, R23.reuse, RZ ;  /* 0x000000172a0bc224 */ /* 0x080fe400078e02ff */
[----:B------:R-:W-:Y:S01]  /*3840*/  @!P5 STG.E.U8 desc[UR50][R8.64+0x1], R41 ;  /* 0x000001290800d986 */ /* 0x000fe2000c101132 */
[----:B------:R-:W-:Y:S01]  /*3850*/  ISETP.LT.OR P5, PT, R3, 0x9, !P2 ;  /* 0x000000090300780c */ /* 0x000fe200057a1670 */
[----:B------:R-:W-:Y:S01]  /*3860*/  @!P0 IMAD R43, R43, R23, RZ ;  /* 0x000000172b2b8224 */ /* 0x000fe200078e02ff */
[----:B------:R-:W-:Y:S02]  /*3870*/  IADD3.X R5, R9, UR41, RZ, P1, !PT ;  /* 0x0000002909057c10 */ /* 0x000fe40008ffe4ff */
[----:B------:R-:W-:Y:S02]  /*3880*/  ISETP.GE.AND P1, PT, R20, 0x81, PT ;  /* 0x000000811400780c */ /* 0x000fe40003f26270 */
[C---:B------:R-:W-:Y:S01]  /*3890*/  ISETP.LT.OR P2, PT, R3.reuse, 0xa, !P2 ;  /* 0x0000000a0300780c */ /* 0x040fe20005741670 */
[----:B------:R1:W-:Y:S01]  /*38a0*/  @!P4 STG.E.U8 desc[UR50][R4.64], R11 ;  /* 0x0000000b0400c986 */ /* 0x0003e2000c101132 */
[----:B------:R-:W-:-:S03]  /*38b0*/  ISETP.LT.OR P4, PT, R3, 0x1, !P1 ;  /* 0x000000010300780c */ /* 0x000fc60004f81670 */
[----:B------:R-:W-:Y:S01]  /*38c0*/  @!P0 STG.E.U8 desc[UR50][R4.64+0x1], R43 ;  /* 0x0000012b04008986 */ /* 0x000fe2000c101132 */
[C---:B------:R-:W-:Y:S01]  /*38d0*/  ISETP.LT.OR P0, PT, R3.reuse, 0x9, !P3 ;  /* 0x000000090300780c */ /* 0x040fe20005f01670 */
[----:B------:R-:W-:Y:S01]  /*38e0*/  @!P5 IMAD R13, R44, R23, RZ ;  /* 0x000000172c0dd224 */ /* 0x000fe200078e02ff */
[----:B------:R-:W-:-:S04]  /*38f0*/  ISETP.LT.OR P3, PT, R3, 0xa, !P3 ;  /* 0x0000000a0300780c */ /* 0x000fc80005f61670 */
[----:B------:R2:W-:Y:S01]  /*3900*/  @!P5 STG.E.U8 desc[UR50][R8.64+0x8], R13 ;  /* 0x0000080d0800d986 */ /* 0x0005e2000c101132 */
[----:B------:R-:W-:Y:S01]  /*3910*/  ISETP.LT.OR P5, PT, R3, 0x2, !P1 ;  /* 0x000000020300780c */ /* 0x000fe20004fa1670 */
[----:B------:R-:W-:Y:S02]  /*3920*/  @!P2 IMAD R45, R45, R23, RZ ;  /* 0x000000172d2da224 */ /* 0x000fe400078e02ff */
[----:B------:R-:W-:Y:S02]  /*3930*/  @!P4 IMAD.MOV.U32 R6, RZ, RZ, R4 ;  /* 0x000000ffff06c224 */ /* 0x000fe400078e0004 */
[----:B0-----:R-:W-:Y:S01]  /*3940*/  @!P4 IMAD.MOV.U32 R7, RZ, RZ, R5 ;  /* 0x000000ffff07c224 */ /* 0x001fe200078e0005 */
[----:B------:R0:W-:Y:S01]  /*3950*/  @!P2 STG.E.U8 desc[UR50][R8.64+0x9], R45 ;  /* 0x0000092d0800a986 */ /* 0x0001e2000c101132 */
[----:B-1----:R-:W-:Y:S01]  /*3960*/  @!P4 IMAD R11, R63, 0x78, RZ ;  /* 0x000000783f0bc824 */ /* 0x002fe200078e02ff */
[C---:B------:R-:W-:Y:S01]  /*3970*/  ISETP.LT.OR P2, PT, R3.reuse, 0x9, !P1 ;  /* 0x000000090300780c */ /* 0x040fe20004f41670 */
[----:B------:R-:W-:Y:S01]  /*3980*/  @!P4 IMAD.WIDE.U32 R6, R62, 0x78, R6 ;  /* 0x000000783e06c825 */ /* 0x000fe200078e0006 */
[----:B------:R-:W-:-:S03]  /*3990*/  ISETP.LT.OR P1, PT, R3, 0xa, !P1 ;  /* 0x0000000a0300780c */ /* 0x000fc60004f21670 */
[-C--:B------:R-:W-:Y:S02]  /*39a0*/  @!P0 IMAD R15, R46, R23.reuse, RZ ;  /* 0x000000172e0f8224 */ /* 0x080fe400078e02ff */
[----:B------:R-:W-:Y:S02]  /*39b0*/  @!P4 IMAD.IADD R7, R7, 0x1, R11 ;  /* 0x000000010707c824 */ /* 0x000fe400078e020b */
[-C--:B------:R-:W-:Y:S01]  /*39c0*/  @!P3 IMAD R47, R47, R23.reuse, RZ ;  /* 0x000000172f2fb224 */ /* 0x080fe200078e02ff */
[----:B------:R1:W-:Y:S01]  /*39d0*/  @!P0 STG.E.U8 desc[UR50][R4.64+0x8], R15 ;  /* 0x0000080f04008986 */ /* 0x0003e2000c101132 */
[----:B--2---:R-:W-:Y:S01]  /*39e0*/  @!P5 IMAD R13, R63, 0x78, RZ ;  /* 0x000000783f0dd824 */ /* 0x004fe200078e02ff */
[----:B------:R-:W-:Y:S01]  /*39f0*/  ISETP.GE.AND P0, PT, R20, 0x89, PT ;  /* 0x000000891400780c */ /* 0x000fe20003f06270 */
[----:B------:R-:W-:Y:S01]  /*3a00*/  @!P5 IMAD.WIDE.U32 R10, R62, 0x78, R4 ;  /* 0x000000783e0ad825 */ /* 0x000fe200078e0004 */
[----:B------:R-:W-:Y:S02]  /*3a10*/  @!P3 STG.E.U8 desc[UR50][R4.64+0x9], R47 ;  /* 0x0000092f0400b986 */ /* 0x000fe4000c101132 */
[----:B------:R-:W-:Y:S01]  /*3a20*/  ISETP.LT.OR P3, PT, R3, 0x1, !P0 ;  /* 0x000000010300780c */ /* 0x000fe20004761670 */
[----:B------:R-:W-:-:S02]  /*3a30*/  @!P4 IMAD R21, R32, R23, RZ ;  /* 0x000000172015c224 */ /* 0x000fc400078e02ff */
[----:B------:R-:W-:Y:S02]  /*3a40*/  @!P5 IMAD.IADD R11, R11, 0x1, R13 ;  /* 0x000000010b0bd824 */ /* 0x000fe400078e020d */
[-C--:B------:R-:W-:Y:S01]  /*3a50*/  @!P5 IMAD R33, R33, R23.reuse, RZ ;  /* 0x000000172121d224 */ /* 0x080fe200078e02ff */
[----:B------:R2:W-:Y:S01]  /*3a60*/  @!P4 STG.E.U8 desc[UR50][R6.64], R21 ;  /* 0x000000150600c986 */ /* 0x0005e2000c101132 */
[----:B0-----:R-:W-:Y:S01]  /*3a70*/  @!P2 IMAD R9, R63, 0x78, RZ ;  /* 0x000000783f09a824 */ /* 0x001fe200078e02ff */
[----:B------:R-:W-:Y:S01]  /*3a80*/  IADD3 R8, P4, R4, UR40, RZ ;  /* 0x0000002804087c10 */ /* 0x000fe2000ff9e0ff */
[----:B------:R-:W-:Y:S01]  /*3a90*/  @!P2 IMAD.WIDE.U32 R12, R62, 0x78, R4 ;  /* 0x000000783e0ca825 */ /* 0x000fe200078e0004 */
[----:B------:R0:W-:Y:S01]  /*3aa0*/  @!P5 STG.E.U8 desc[UR50][R10.64+0x1], R33 ;  /* 0x000001210a00d986 */ /* 0x0001e2000c101132 */
[----:B------:R-:W-:Y:S02]  /*3ab0*/  ISETP.LT.OR P5, PT, R3, 0x2, !P0 ;  /* 0x000000020300780c */ /* 0x000fe400047a1670 */
[----:B------:R-:W-:Y:S01]  /*3ac0*/  @!P2 IMAD.IADD R13, R13, 0x1, R9 ;  /* 0x000000010d0da824 */ /* 0x000fe200078e0209 */
[----:B------:R-:W-:Y:S01]  /*3ad0*/  IADD3.X R9, R5, UR39, RZ, P4, !PT ;  /* 0x0000002705097c10 */ /* 0x000fe2000a7fe4ff */
[-C--:B-1----:R-:W-:Y:S01]  /*3ae0*/  @!P3 IMAD R15, R34, R23.reuse, RZ ;  /* 0x00000017220fb224 */ /* 0x082fe200078e02ff */
[----:B------:R-:W-:Y:S01]  /*3af0*/  ISETP.LT.OR P4, PT, R3, 0x9, !P0 ;  /* 0x000000090300780c */ /* 0x000fe20004781670 */
[----:B------:R-:W-:Y:S01]  /*3b00*/  @!P1 IMAD R37, R37, R23, RZ ;  /* 0x0000001725259224 */ /* 0x000fe200078e02ff */
[----:B------:R-:W-:Y:S01]  /*3b10*/  ISETP.LT.OR P0, PT, R3, 0xa, !P0 ;  /* 0x0000000a0300780c */ /* 0x000fe20004701670 */
[----:B--2---:R-:W-:Y:S01]  /*3b20*/  @!P1 IMAD.WIDE.U32 R6, R62, 0x78, R4 ;  /* 0x000000783e069825 */ /* 0x004fe200078e0004 */
[----:B------:R1:W-:Y:S01]  /*3b30*/  @!P3 STG.E.U8 desc[UR50][R8.64], R15 ;  /* 0x0000000f0800b986 */ /* 0x0003e2000c101132 */
[----:B------:R-:W-:-:S02]  /*3b40*/  ISETP.GE.AND P3, PT, R20, 0x101, PT ;  /* 0x000001011400780c */ /* 0x000fc40003f66270 */
[-C--:B0-----:R-:W-:Y:S02]  /*3b50*/  @!P2 IMAD R11, R36, R23.reuse, RZ ;  /* 0x00000017240ba224 */ /* 0x081fe400078e02ff */
[-C--:B------:R-:W-:Y:S02]  /*3b60*/  @!P5 IMAD R35, R35, R23.reuse, RZ ;  /* 0x000000172323d224 */ /* 0x080fe400078e02ff */
[----:B------:R-:W-:Y:S02]  /*3b70*/  @!P5 IMAD.MOV.U32 R4, RZ, RZ, R8 ;  /* 0x000000ffff04d224 */ /* 0x000fe400078e0008 */
[----:B------:R-:W-:Y:S02]  /*3b80*/  @!P5 IMAD.MOV.U32 R5, RZ, RZ, R9 ;  /* 0x000000ffff05d224 */ /* 0x000fe400078e0009 */
[----:B------:R-:W-:Y:S02]  /*3b90*/  @!P1 IMAD R21, R63, 0x78, RZ ;  /* 0x000000783f159824 */ /* 0x000fe400078e02ff */
[----:B-1----:R-:W-:Y:S01]  /*3ba0*/  @!P4 IMAD R15, R38, R23, RZ ;  /* 0x00000017260fc224 */ /* 0x002fe200078e02ff */
[----:B------:R0:W-:Y:S01]  /*3bb0*/  @!P5 STG.E.U8 desc[UR50][R4.64+0x1], R35 ;  /* 0x000001230400d986 */ /* 0x0001e2000c101132 */
[----:B------:R-:W-:Y:S01]  /*3bc0*/  ISETP.LT.OR P5, PT, R3, 0x1, !P3 ;  /* 0x000000010300780c */ /* 0x000fe20005fa1670 */
[----:B------:R-:W-:-:S02]  /*3bd0*/  @!P1 IMAD.IADD R7, R7, 0x1, R21 ;  /* 0x0000000107079824 */ /* 0x000fc400078e0215 */
[----:B------:R1:W-:Y:S01]  /*3be0*/  @!P2 STG.E.U8 desc[UR50][R12.64+0x8], R11 ;  /* 0x0000080b0c00a986 */ /* 0x0003e2000c101132 */
[----:B------:R-:W-:Y:S01]  /*3bf0*/  ISETP.LT.OR P2, PT, R3, 0x2, !P3 ;  /* 0x000000020300780c */ /* 0x000fe20005f41670 */
[----:B------:R-:W-:Y:S02]  /*3c00*/  @!P0 IMAD R39, R39, R23, RZ ;  /* 0x0000001727278224 */ /* 0x000fe400078e02ff */
[----:B------:R2:W-:Y:S01]  /*3c10*/  @!P1 STG.E.U8 desc[UR50][R6.64+0x9], R37 ;  /* 0x0000092506009986 */ /* 0x0005e2000c101132 */
[----:B------:R-:W-:-:S03]  /*3c20*/  ISETP.GE.AND P1, PT, R20, 0x109, PT ;  /* 0x000001091400780c */ /* 0x000fc60003f26270 */
[----:B------:R3:W-:Y:S01]  /*3c30*/  @!P4 STG.E.U8 desc[UR50][R8.64+0x8], R15 ;  /* 0x0000080f0800c986 */ /* 0x0007e2000c101132 */
[C---:B------:R-:W-:Y:S01]  /*3c40*/  ISETP.LT.OR P4, PT, R3.reuse, 0x9, !P3 ;  /* 0x000000090300780c */ /* 0x040fe20005f81670 */
[--C-:B0-----:R-:W-:Y:S01]  /*3c50*/  @!P5 IMAD.MOV.U32 R4, RZ, RZ, R8.reuse ;  /* 0x000000ffff04d224 */ /* 0x101fe200078e0008 */
[C---:B------:R-:W-:Y:S01]  /*3c60*/  ISETP.LT.OR P3, PT, R3.reuse, 0xa, !P3 ;  /* 0x0000000a0300780c */ /* 0x040fe20005f61670 */
[--C-:B------:R-:W-:Y:S01]  /*3c70*/  @!P5 IMAD.MOV.U32 R5, RZ, RZ, R9.reuse ;  /* 0x000000ffff05d224 */ /* 0x100fe200078e0009 */
[----:B------:R-:W-:Y:S01]  /*3c80*/  @!P0 STG.E.U8 desc[UR50][R8.64+0x9], R39 ;  /* 0x0000092708008986 */ /* 0x000fe2000c101132 */
[----:B------:R-:W-:Y:S01]  /*3c90*/  ISETP.LT.OR P0, PT, R3, 0x1, !P1 ;  /* 0x000000010300780c */ /* 0x000fe20004f01670 */
[----:B-1----:R-:W-:Y:S02]  /*3ca0*/  @!P5 IMAD R11, R63, 0x78, RZ ;  /* 0x000000783f0bd824 */ /* 0x002fe400078e02ff */
[----:B--2---:R-:W-:Y:S02]  /*3cb0*/  @!P2 IMAD.MOV.U32 R6, RZ, RZ, R8 ;  /* 0x000000ffff06a224 */ /* 0x004fe400078e0008 */
[----:B------:R-:W-:-:S02]  /*3cc0*/  @!P2 IMAD.MOV.U32 R7, RZ, RZ, R9 ;  /* 0x000000ffff07a224 */ /* 0x000fc400078e0009 */
[----:B------:R-:W-:-:S04]  /*3cd0*/  @!P5 IMAD.WIDE.U32 R4, R62, 0x78, R4 ;  /* 0x000000783e04d825 */ /* 0x000fc800078e0004 */
[----:B------:R-:W-:Y:S02]  /*3ce0*/  @!P2 IMAD R21, R63, 0x78, RZ ;  /* 0x000000783f15a824 */ /* 0x000fe400078e02ff */
[----:B------:R-:W-:-:S04]  /*3cf0*/  @!P2 IMAD.WIDE.U32 R6, R62, 0x78, R6 ;  /* 0x000000783e06a825 */ /* 0x000fc800078e0006 */
[----:B------:R-:W-:Y:S02]  /*3d00*/  @!P5 IMAD.IADD R5, R11, 0x1, R5 ;  /* 0x000000010b05d824 */ /* 0x000fe400078e0205 */
[-C--:B------:R-:W-:Y:S02]  /*3d10*/  @!P5 IMAD R13, R24, R23.reuse, RZ ;  /* 0x00000017180dd224 */ /* 0x080fe400078e02ff */
[----:B------:R-:W-:Y:S02]  /*3d20*/  @!P2 IMAD.IADD R7, R21, 0x1, R7 ;  /* 0x000000011507a824 */ /* 0x000fe400078e0207 */
[-C--:B------:R-:W-:Y:S01]  /*3d30*/  @!P2 IMAD R25, R25, R23.reuse, RZ ;  /* 0x000000171919a224 */ /* 0x080fe200078e02ff */
[----:B------:R0:W-:Y:S01]  /*3d40*/  @!P5 STG.E.U8 desc[UR50][R4.64], R13 ;  /* 0x0000000d0400d986 */ /* 0x0001e2000c101132 */
[----:B------:R-:W-:Y:S01]  /*3d50*/  @!P0 IADD3 R10, P5, R8, UR40, RZ ;  /* 0x00000028080a8c10 */ /* 0x000fe2000ffbe0ff */
[--C-:B------:R-:W-:Y:S02]  /*3d60*/  @!P4 IMAD.MOV.U32 R12, RZ, RZ, R8.reuse ;  /* 0x000000ffff0cc224 */ /* 0x100fe400078e0008 */
[----:B------:R1:W-:Y:S01]  /*3d70*/  @!P2 STG.E.U8 desc[UR50][R6.64+0x1], R25 ;  /* 0x000001190600a986 */ /* 0x0003e2000c101132 */
[----:B------:R-:W-:Y:S01]  /*3d80*/  ISETP.LT.OR P2, PT, R3, 0x2, !P1 ;  /* 0x000000020300780c */ /* 0x000fe20004f41670 */
[----:B------:R-:W-:Y:S01]  /*3d90*/  @!P3 IMAD.MOV.U32 R14, RZ, RZ, R8 ;  /* 0x000000ffff0eb224 */ /* 0x000fe200078e0008 */
[----:B------:R-:W-:Y:S01]  /*3da0*/  @!P0 IADD3.X R11, R9, UR39, RZ, P5, !PT ;  /* 0x00000027090b8c10 */ /* 0x000fe2000affe4ff */
[----:B---3--:R-:W-:Y:S01]  /*3db0*/  @!P3 IMAD.MOV.U32 R15, RZ, RZ, R9 ;  /* 0x000000ffff0fb224 */ /* 0x008fe200078e0009 */
[C---:B------:R-:W-:Y:S01]  /*3dc0*/  ISETP.LT.OR P5, PT, R3.reuse, 0x9, !P1 ;  /* 0x000000090300780c */ /* 0x040fe20004fa1670 */
[-C--:B------:R-:W-:Y:S01]  /*3dd0*/  @!P4 IMAD R21, R28, R23.reuse, RZ ;  /* 0x000000171c15c224 */ /* 0x080fe200078e02ff */
[----:B------:R-:W-:Y:S01]  /*3de0*/  ISETP.LT.OR P1, PT, R3, 0xa, !P1 ;  /* 0x0000000a0300780c */ /* 0x000fe20004f21670 */
[----:B------:R-:W-:-:S02]  /*3df0*/  @!P0 IMAD R3, R26, R23, RZ ;  /* 0x000000171a038224 */ /* 0x000fc400078e02ff */
[----:B0-----:R-:W-:Y:S02]  /*3e00*/  @!P4 IMAD.MOV.U32 R13, RZ, RZ, R9 ;  /* 0x000000ffff0dc224 */ /* 0x001fe400078e0009 */
[----:B-1----:R-:W-:Y:S01]  /*3e10*/  @!P4 IMAD R7, R63, 0x78, RZ ;  /* 0x000000783f07c824 */ /* 0x002fe200078e02ff */
[----:B------:R1:W-:Y:S01]  /*3e20*/  @!P0 STG.E.U8 desc[UR50][R10.64], R3 ;  /* 0x000000030a008986 */ /* 0x0003e2000c101132 */
[----:B------:R-:W-:Y:S01]  /*3e30*/  @!P2 IADD3 R4, P0, R8, UR40, RZ ;  /* 0x000000280804ac10 */ /* 0x000fe2000ff1e0ff */
[----:B------:R-:W-:-:S03]  /*3e40*/  @!P4 IMAD.WIDE.U32 R12, R62, 0x78, R12 ;  /* 0x000000783e0cc825 */ /* 0x000fc600078e000c */
[----:B------:R-:W-:Y:S01]  /*3e50*/  @!P2 IADD3.X R5, R9, UR39, RZ, P0, !PT ;  /* 0x000000270905ac10 */ /* 0x000fe200087fe4ff */
[----:B------:R-:W-:Y:S01]  /*3e60*/  @!P3 IMAD.WIDE.U32 R14, R62, 0x78, R14 ;  /* 0x000000783e0eb825 */ /* 0x000fe200078e000e */
[----:B------:R-:W-:-:S03]  /*3e70*/  @!P5 IADD3 R6, P0, R8, UR40, RZ ;  /* 0x000000280806dc10 */ /* 0x000fc6000ff1e0ff */
[----:B------:R-:W-:Y:S02]  /*3e80*/  @!P3 IMAD R63, R63, 0x78, RZ ;  /* 0x000000783f3fb824 */ /* 0x000fe400078e02ff */
[----:B------:R-:W-:Y:S01]  /*3e90*/  @!P4 IMAD.IADD R13, R7, 0x1, R13 ;  /* 0x00000001070dc824 */ /* 0x000fe200078e020d */
[----:B------:R-:W-:Y:S01]  /*3ea0*/  @!P5 IADD3.X R7, R9, UR39, RZ, P0, !PT ;  /* 0x000000270907dc10 */ /* 0x000fe200087fe4ff */
[-C--:B------:R-:W-:Y:S01]  /*3eb0*/  @!P2 IMAD R27, R27, R23.reuse, RZ ;  /* 0x000000171b1ba224 */ /* 0x080fe200078e02ff */
[----:B------:R-:W-:Y:S01]  /*3ec0*/  @!P1 IADD3 R8, P0, R8, UR40, RZ ;  /* 0x0000002808089c10 */ /* 0x000fe2000ff1e0ff */
[-C--:B------:R-:W-:Y:S02]  /*3ed0*/  @!P3 IMAD R29, R29, R23.reuse, RZ ;  /* 0x000000171d1db224 */ /* 0x080fe400078e02ff */
[----:B------:R-:W-:Y:S01]  /*3ee0*/  @!P3 IMAD.IADD R15, R63, 0x1, R15 ;  /* 0x000000013f0fb824 */ /* 0x000fe200078e020f */
[----:B------:R-:W-:Y:S01]  /*3ef0*/  @!P1 IADD3.X R9, R9, UR39, RZ, P0, !PT ;  /* 0x0000002709099c10 */ /* 0x000fe200087fe4ff */
[-C--:B------:R-:W-:Y:S01]  /*3f00*/  @!P5 IMAD R25, R30, R23.reuse, RZ ;  /* 0x000000171e19d224 */ /* 0x080fe200078e02ff */
[----:B------:R1:W-:Y:S01]  /*3f10*/  @!P2 STG.E.U8 desc[UR50][R4.64+0x1], R27 ;  /* 0x0000011b0400a986 */ /* 0x0003e2000c101132 */
[----:B------:R-:W-:-:S03]  /*3f20*/  @!P1 IMAD R31, R31, R23, RZ ;  /* 0x000000171f1f9224 */ /* 0x000fc600078e02ff */
[----:B------:R1:W-:Y:S04]  /*3f30*/  @!P4 STG.E.U8 desc[UR50][R12.64+0x8], R21 ;  /* 0x000008150c00c986 */ /* 0x0003e8000c101132 */
[----:B------:R1:W-:Y:S04]  /*3f40*/  @!P3 STG.E.U8 desc[UR50][R14.64+0x9], R29 ;  /* 0x0000091d0e00b986 */ /* 0x0003e8000c101132 */
[----:B------:R1:W-:Y:S04]  /*3f50*/  @!P5 STG.E.U8 desc[UR50][R6.64+0x8], R25 ;  /* 0x000008190600d986 */ /* 0x0003e8000c101132 */
[----:B------:R1:W-:Y:S02]  /*3f60*/  @!P1 STG.E.U8 desc[UR50][R8.64+0x9], R31 ;  /* 0x0000091f08009986 */ /* 0x0003e4000c101132 */
.L_x_48:
[----:B------:R-:W-:Y:S05]  /*3f70*/  BSYNC B0 ;  /* 0x0000000000007941 */ /* 0x000fea0003800000 */
.L_x_32:
[----:B------:R-:W-:Y:S01]  /*3f80*/  IADD3 R16, P0, R16, UR48, RZ ;  /* 0x0000003010107c10 */ /* 0x000fe2000ff1e0ff */
[----:B------:R-:W-:Y:S01]  /*3f90*/  ULDC.64 UR4, c[0x0][0x650] ;  /* 0x0001940000047ab9 */ /* 0x000fe20000000a00 */
[----:B-1----:R-:W-:Y:S01]  /*3fa0*/  PRMT R3, RZ, 0x7610, R3 ;  /* 0x00007610ff037816 */ /* 0x002fe20000000003 */
[----:B------:R-:W-:Y:S01]  /*3fb0*/  IMAD.MOV.U32 R58, RZ, RZ, -0x1 ;  /* 0xffffffffff3a7424 */ /* 0x000fe200078e00ff */
[----:B------:R-:W-:Y:S01]  /*3fc0*/  IADD3.X R17, R17, UR38, RZ, P0, !PT ;  /* 0x0000002611117c10 */ /* 0x000fe200087fe4ff */
[----:B------:R-:W-:Y:S01]  /*3fd0*/  IMAD.MOV.U32 R61, RZ, RZ, -0x1 ;  /* 0xffffffffff3d7424 */ /* 0x000fe200078e00ff */
[----:B------:R-:W-:-:S04]  /*3fe0*/  ISETP.GE.U32.AND P0, PT, R16, UR4, PT ;  /* 0x0000000410007c0c */ /* 0x000fc8000bf06070 */
[----:B------:R-:W-:-:S13]  /*3ff0*/  ISETP.GE.U32.AND.EX P0, PT, R17, UR5, PT, P0 ;  /* 0x0000000511007c0c */ /* 0x000fda000bf06100 */
[----:B------:R-:W-:Y:S05]  /*4000*/  @P0 BRA `(.L_x_49) ;  /* 0x0000000400500947 */ /* 0x000fea0003800000 */
[----:B------:R-:W1:Y:S01]  /*4010*/  LDC.64 R10, c[0x0][0x628] ;  /* 0x00018a00ff0a7b82 */ /* 0x000e620000000a00 */
[----:B------:R-:W2:Y:S01]  /*4020*/  S2R R20, SR_CTAID.X ;  /* 0x0000000000147919 */ /* 0x000ea20000002500 */
[----:B------:R-:W-:Y:S02]  /*4030*/  IMAD.MOV.U32 R8, RZ, RZ, R16 ;  /* 0x000000ffff087224 */ /* 0x000fe400078e0010 */
[----:B------:R-:W-:Y:S01]  /*4040*/  IMAD.MOV.U32 R9, RZ, RZ, R17 ;  /* 0x000000ffff097224 */ /* 0x000fe200078e0011 */
[----:B------:R-:W3:Y:S03]  /*4050*/  S2R R21, SR_CTAID.Y ;  /* 0x0000000000157919 */ /* 0x000ee60000002600 */
[----:B------:R-:W4:Y:S08]  /*4060*/  LDC R0, c[0x0][0x630] ;  /* 0x00018c00ff007b82 */ /* 0x000f300000000800 */
[----:B------:R-:W0:Y:S01]  /*4070*/  LDC.64 R14, c[0x0][0x620] ;  /* 0x00018800ff0e7b82 */ /* 0x000e220000000a00 */
[----:B-1----:R-:W-:-:S04]  /*4080*/  ISETP.NE.U32.AND P0, PT, R10, RZ, PT ;  /* 0x000000ff0a00720c */ /* 0x002fc80003f05070 */
[----:B------:R-:W-:-:S13]  /*4090*/  ISETP.NE.AND.EX P0, PT, R11, RZ, PT, P0 ;  /* 0x000000ff0b00720c */ /* 0x000fda0003f05300 */
[----:B0-234-:R-:W-:Y:S05]  /*40a0*/  @!P0 BRA `(.L_x_50) ;  /* 0x0000000000288947 */ /* 0x01dfea0003800000 */
        /* <DEDUP_REMOVED lines=10> */
.L_x_50:
[----:B------:R-:W0:Y:S01]  /*4150*/  LDC.64 R28, c[0x0][0x640] ;  /* 0x00019000ff1c7b82 */ /* 0x000e220000000a00 */
[-CC-:B------:R-:W-:Y:S01]  /*4160*/  SHF.R.U64 R61, R8, R0.reuse, R9.reuse ;  /* 0x00000000083d7219 */ /* 0x180fe20000001209 */
[----:B------:R-:W-:Y:S01]  /*4170*/  ULDC UR4, c[0x0][0x150] ;  /* 0x0000540000047ab9 */ /* 0x000fe20000000800 */
[----:B------:R-:W-:Y:S02]  /*4180*/  SHF.R.U32.HI R0, RZ, R0, R9 ;  /* 0x00000000ff007219 */ /* 0x000fe40000011609 */
[----:B------:R-:W-:Y:S02]  /*4190*/  IADD3 R3, P0, RZ, -R61, RZ ;  /* 0x8000003dff037210 */ /* 0x000fe40007f1e0ff */
[----:B------:R-:W-:Y:S01]  /*41a0*/  I2FP.F32.U32 R7, R20 ;  /* 0x0000001400077245 */ /* 0x000fe20000201000 */
[----:B------:R-:W1:Y:S02]  /*41b0*/  LDC R6, c[0x0][0x618] ;  /* 0x00018600ff067b82 */ /* 0x000e640000000800 */
[----:B------:R-:W-:-:S02]  /*41c0*/  IMAD.X R5, RZ, RZ, ~R0, P0 ;  /* 0x000000ffff057224 */ /* 0x000fc400000e0e00 */
[----:B------:R-:W-:Y:S01]  /*41d0*/  FMUL R7, R7, UR4 ;  /* 0x0000000407077c20 */ /* 0x000fe20008400000 */
[----:B------:R-:W-:Y:S01]  /*41e0*/  ULDC UR4, c[0x0][0x154] ;  /* 0x0000550000047ab9 */ /* 0x000fe20000000800 */
[-C--:B------:R-:W-:Y:S02]  /*41f0*/  IMAD R0, R5, R14.reuse, RZ ;  /* 0x0000000e05007224 */ /* 0x080fe400078e02ff */
[----:B------:R-:W2:Y:S01]  /*4200*/  LDC R8, c[0x0][0x608] ;  /* 0x00018200ff087b82 */ /* 0x000ea20000000800 */
[C---:B------:R-:W-:Y:S01]  /*4210*/  IMAD.WIDE.U32 R4, R3.reuse, R14, R16 ;  /* 0x0000000e03047225 */ /* 0x040fe200078e0010 */
[----:B------:R-:W3:Y:S03]  /*4220*/  F2I.U32.TRUNC.NTZ R7, R7 ;  /* 0x0000000700077305 */ /* 0x000ee6000020f000 */
[----:B------:R-:W-:Y:S01]  /*4230*/  IMAD R3, R3, R15, R0 ;  /* 0x0000000f03037224 */ /* 0x000fe200078e0200 */
[----:B------:R-:W-:-:S02]  /*4240*/  I2FP.F32.U32 R0, R21 ;  /* 0x0000001500007245 */ /* 0x000fc40000201000 */
[----:B------:R-:W4:Y:S01]  /*4250*/  LDC R26, c[0x0][0x658] ;  /* 0x00019600ff1a7b82 */ /* 0x000f220000000800 */
[----:B------:R-:W-:Y:S01]  /*4260*/  IMAD.IADD R3, R5, 0x1, R3 ;  /* 0x0000000105037824 */ /* 0x000fe200078e0203 */
[----:B0-----:R-:W-:Y:S01]  /*4270*/  ISETP.NE.U32.AND P0, PT, R28, RZ, PT ;  /* 0x000000ff1c00720c */ /* 0x001fe20003f05070 */
[----:B------:R-:W-:-:S03]  /*4280*/  FMUL R0, R0, UR4 ;  /* 0x0000000400007c20 */ /* 0x000fc60008400000 */
[----:B------:R-:W-:Y:S01]  /*4290*/  ISETP.NE.AND.EX P0, PT, R29, RZ, PT, P0 ;  /* 0x000000ff1d00720c */ /* 0x000fe20003f05300 */
[----:B------:R0:W0:Y:S01]  /*42a0*/  F2I.U32.TRUNC.NTZ R14, R0 ;  /* 0x00000000000e7305 */ /* 0x000022000020f000 */
[----:B------:R-:W0:Y:S01]  /*42b0*/  LDC R9, c[0x0][0x144] ;  /* 0x00005100ff097b82 */ /* 0x000e220000000800 */
[-C--:B-1----:R-:W-:Y:S01]  /*42c0*/  SHF.R.U64 R10, R4, R6.reuse, R3 ;  /* 0x00000006040a7219 */ /* 0x082fe20000001203 */
[----:B---3--:R-:W-:Y:S01]  /*42d0*/  IMAD.MOV R7, RZ, RZ, -R7 ;  /* 0x000000ffff077224 */ /* 0x008fe200078e0a07 */
[----:B------:R-:W-:-:S05]  /*42e0*/  SHF.R.U32.HI R3, RZ, R6, R3 ;  /* 0x00000006ff037219 */ /* 0x000fca0000011603 */
[----:B------:R-:W1:Y:S01]  /*42f0*/  LDC R24, c[0x0][0x148] ;  /* 0x00005200ff187b82 */ /* 0x000e620000000800 */
[-CC-:B--2---:R-:W-:Y:S02]  /*4300*/  SHF.R.U64 R12, R10, R8.reuse, R3.reuse ;  /* 0x000000080a0c7219 */ /* 0x184fe40000001203 */
[----:B------:R-:W-:-:S05]  /*4310*/  SHF.R.U32.HI R3, RZ, R8, R3 ;  /* 0x00000008ff037219 */ /* 0x000fca0000011603 */
[----:B------:R-:W2:Y:S01]  /*4320*/  LDC R15, c[0x0][0x600] ;  /* 0x00018000ff0f7b82 */ /* 0x000ea20000000800 */
[-CC-:B----4-:R-:W-:Y:S02]  /*4330*/  SHF.R.U64 R13, R12, R26.reuse, R3.reuse ;  /* 0x0000001a0c0d7219 */ /* 0x190fe40000001203 */
[----:B------:R-:W-:-:S03]  /*4340*/  SHF.R.U32.HI R5, RZ, R26, R3 ;  /* 0x0000001aff057219 */ /* 0x000fc60000011603 */
[----:B------:R-:W-:Y:S02]  /*4350*/  IMAD.MOV.U32 R4, RZ, RZ, R13 ;  /* 0x000000ffff047224 */ /* 0x000fe400078e000d */
[----:B------:R-:W3:Y:S01]  /*4360*/  LDC R27, c[0x0][0x648] ;  /* 0x00019200ff1b7b82 */ /* 0x000ee20000000800 */
[----:B0-----:R-:W-:-:S07]  /*4370*/  IMAD R25, R9, R7, R20 ;  /* 0x0000000709197224 */ /* 0x001fce00078e0214 */
[----:B------:R-:W0:Y:S08]  /*4380*/  LDC R30, c[0x0][0x638] ;  /* 0x00018e00ff1e7b82 */ /* 0x000e300000000800 */
[----:B------:R-:W4:Y:S01]  /*4390*/  LDC R31, c[0x0][0x610] ;  /* 0x00018400ff1f7b82 */ /* 0x000f220000000800 */
[----:B-1----:R-:W-:Y:S05]  /*43a0*/  @!P0 BRA `(.L_x_51) ;  /* 0x0000000000288947 */ /* 0x002fea0003800000 */
[----:B------:R-:W1:Y:S02]  /*43b0*/  LDC R0, c[0x0][0x64c] ;  /* 0x00019300ff007b82 */ /* 0x000e640000000800 */
[----:B-1----:R-:W-:-:S05]  /*43c0*/  IADD3 R3, P0, R13, R0, RZ ;  /* 0x000000000d037210 */ /* 0x002fca0007f1e0ff */
        /* <DEDUP_REMOVED lines=8> */
.L_x_51:
[----:B------:R-:W-:Y:S01]  /*4450*/  ISETP.NE.AND P0, PT, R2, 0x1, PT ;  /* 0x000000010200780c */ /* 0x000fe20003f05270 */
[----:B------:R-:W-:Y:S01]  /*4460*/  IMAD.MOV R14, RZ, RZ, -R14 ;  /* 0x000000ffff0e7224 */ /* 0x000fe200078e0a0e */
[----:B---3--:R-:W-:Y:S01]  /*4470*/  SHF.R.U64 R0, R4, R27, R5 ;  /* 0x0000001b04007219 */ /* 0x008fe20000001205 */
[----:B--2---:R-:W-:Y:S01]  /*4480*/  VIADD R5, R15, 0xffffffff ;  /* 0xffffffff0f057836 */ /* 0x004fe20000000000 */
[----:B------:R-:W-:-:S03]  /*4490*/  LOP3.LUT R3, R12, R55, RZ, 0xc0, !PT ;  /* 0x000000370c037212 */ /* 0x000fc600078ec0ff */
[----:B------:R-:W-:Y:S01]  /*44a0*/  IMAD.MOV R4, RZ, RZ, -R0 ;  /* 0x000000ffff047224 */ /* 0x000fe200078e0a00 */
[----:B------:R-:W-:Y:S01]  /*44b0*/  LOP3.LUT R10, R10, R5, RZ, 0xc0, !PT ;  /* 0x000000050a0a7212 */ /* 0x000fe200078ec0ff */
[----:B------:R-:W-:Y:S02]  /*44c0*/  IMAD R0, R52, R0, R3 ;  /* 0x0000000034007224 */ /* 0x000fe400078e0203 */
[----:B0-----:R-:W-:Y:S02]  /*44d0*/  IMAD R3, R4, R30, R13 ;  /* 0x0000001e04037224 */ /* 0x001fe400078e020d */
[----:B------:R-:W-:Y:S02]  /*44e0*/  @P0 IMAD R25, R24, R14, R21 ;  /* 0x0000000e18190224 */ /* 0x000fe400078e0215 */
[----:B------:R-:W-:Y:S02]  /*44f0*/  IMAD R5, R3, R15, R10 ;  /* 0x0000000f03057224 */ /* 0x000fe400078e020a */
[----:B----4-:R-:W-:-:S02]  /*4500*/  IMAD R0, R0, R31, R25 ;  /* 0x0000001f00007224 */ /* 0x010fc400078e0219 */
[----:B------:R-:W-:-:S03]  /*4510*/  IMAD.MOV.U32 R4, RZ, RZ, 0x1 ;  /* 0x00000001ff047424 */ /* 0x000fc600078e00ff */
[----:B------:R-:W-:Y:S02]  /*4520*/  SEL R58, R5, R0, !P0 ;  /* 0x00000000053a7207 */ /* 0x000fe40004000000 */
[----:B------:R-:W-:Y:S02]  /*4530*/  PRMT R3, R4, 0x7610, R3 ;  /* 0x0000761004037816 */ /* 0x000fe40000000003 */
[----:B------:R-:W-:-:S07]  /*4540*/  SEL R0, R0, R5, !P0 ;  /* 0x0000000500007207 */ /* 0x000fce0004000000 */
.L_x_49:
[----:B------:R-:W-:Y:S01]  /*4550*/  UIADD3 UR37, UR42, UR37, URZ ;  /* 0x000000252a257290 */ /* 0x000fe2000fffe03f */
[----:B------:R-:W-:Y:S01]  /*4560*/  LOP3.LUT P0, RZ, R3, 0xff, RZ, 0xc0, !PT ;  /* 0x000000ff03ff7812 */ /* 0x000fe2000780c0ff */
[----:B------:R-:W-:Y:S02]  /*4570*/  IMAD.MOV.U32 R59, RZ, RZ, R0 ;  /* 0x000000ffff3b7224 */ /* 0x000fe400078e0000 */
[----:B------:R-:W-:Y:S02]  /*4580*/  USHF.R.U32.HI UR4, URZ, 0x2, UR37 ;  /* 0x000000023f047899 */ /* 0x000fe40008011625 */
[----:B------:R-:W-:Y:S02]  /*4590*/  UISETP.GT.U32.AND UP1, UPT, UR37, 0x3, UPT ;  /* 0x000000032500788c */ /* 0x000fe4000bf24070 */
[----:B------:R-:W-:Y:S02]  /*45a0*/  ULOP3.LUT UR4, UR4, 0x1, URZ, 0xc0, !UPT ;  /* 0x0000000104047892 */ /* 0x000fe4000f8ec03f */
[----:B------:R-:W-:-:S02]  /*45b0*/  UISETP.LT.U32.AND UP1, UPT, UR42, 0x4, UP1 ;  /* 0x000000042a00788c */ /* 0x000fc40008f21070 */
[----:B------:R-:W-:Y:S02]  /*45c0*/  UISETP.NE.U32.AND UP0, UPT, UR4, 0x1, UPT ;  /* 0x000000010400788c */ /* 0x000fe4000bf05070 */
[----:B------:R-:W-:Y:S02]  /*45d0*/  USEL UR5, URZ, 0x1, !UP1 ;  /* 0x000000013f057887 */ /* 0x000fe4000c800000 */
[----:B------:R-:W-:Y:S02]  /*45e0*/  UISETP.GT.U32.AND UP0, UPT, UR42, 0x3, !UP0 ;  /* 0x000000032a00788c */ /* 0x000fe4000c704070 */
[----:B------:R-:W-:Y:S02]  /*45f0*/  ULOP3.LUT UR37, UR37, 0x3, URZ, 0xc0, !UPT ;  /* 0x0000000325257892 */ /* 0x000fe4000f8ec03f */
[----:B------:R-:W-:-:S04]  /*4600*/  USEL UR4, URZ, 0x1, !UP0 ;  /* 0x000000013f047887 */ /* 0x000fc8000c000000 */
[----:B------:R-:W-:Y:S01]  /*4610*/  ULOP3.LUT UR36, UR4, UR36, UR5, 0x96, !UPT ;  /* 0x0000002404247292 */ /* 0x000fe2000f8e9605 */
[----:B------:R-:W-:Y:S11]  /*4620*/  @P0 BRA `(.L_x_52) ;  /* 0xffffffcc00980947 */ /* 0x000ff6000383ffff */
[----:B------:R-:W-:Y:S05]  /*4630*/  EXIT ;  /* 0x000000000000794d */ /* 0x000fea0003800000 */
.L_x_7:
        /* <DEDUP_REMOVED lines=26> */
.L_x_54:
[----:B------:R-:W0:Y:S01]  /*47e0*/  LDC.64 R28, c[0x0][0x640] ;  /* 0x00019000ff1c7b82 */ /* 0x000e220000000a00 */
[-CC-:B------:R-:W-:Y:S01]  /*47f0*/  SHF.R.U64 R22, R14, R6.reuse, R15.reuse ;  /* 0x000000060e167219 */ /* 0x180fe2000000120f */
[----:B------:R-:W-:Y:S01]  /*4800*/  IMAD.MOV.U32 R30, RZ, RZ, 0x1 ;  /* 0x00000001ff1e7424 */ /* 0x000fe200078e00ff */
[----:B------:R-:W-:Y:S02]  /*4810*/  SHF.R.U32.HI R6, RZ, R6, R15 ;  /* 0x00000006ff067219 */ /* 0x000fe4000001160f */
[----:B------:R-:W-:-:S03]  /*4820*/  IADD3 R13, P0, RZ, -R22, RZ ;  /* 0x80000016ff0d7210 */ /* 0x000fc60007f1e0ff */
[----:B------:R-:W1:Y:S02]  /*4830*/  LDC R12, c[0x0][0x618] ;  /* 0x00018600ff0c7b82 */ /* 0x000e640000000800 */
[----:B------:R-:W-:-:S04]  /*4840*/  IMAD.X R11, RZ, RZ, ~R6, P0 ;  /* 0x000000ffff0b7224 */ /* 0x000fc800000e0e06 */
[-C--:B------:R-:W-:Y:S02]  /*4850*/  IMAD R6, R11, R24.reuse, RZ ;  /* 0x000000180b067224 */ /* 0x080fe400078e02ff */
[----:B------:R-:W2:Y:S01]  /*4860*/  LDC R14, c[0x0][0x608] ;  /* 0x00018200ff0e7b82 */ /* 0x000ea20000000800 */
[----:B------:R-:W-:-:S04]  /*4870*/  IMAD.WIDE.U32 R10, R13, R24, R16 ;  /* 0x000000180d0a7225 */ /* 0x000fc800078e0010 */
[----:B------:R-:W-:-:S03]  /*4880*/  IMAD R13, R13, R25, R6 ;  /* 0x000000190d0d7224 */ /* 0x000fc600078e0206 */
[----:B------:R-:W3:Y:S01]  /*4890*/  LDC R27, c[0x0][0x658] ;  /* 0x00019600ff1b7b82 */ /* 0x000ee20000000800 */
[----:B------:R-:W-:Y:S01]  /*48a0*/  IMAD.IADD R11, R11, 0x1, R13 ;  /* 0x000000010b0b7824 */ /* 0x000fe200078e020d */
[----:B0-----:R-:W-:-:S04]  /*48b0*/  ISETP.NE.U32.AND P0, PT, R28, RZ, PT ;  /* 0x000000ff1c00720c */ /* 0x001fc80003f05070 */
[----:B------:R-:W-:Y:S02]  /*48c0*/  ISETP.NE.AND.EX P0, PT, R29, RZ, PT, P0 ;  /* 0x000000ff1d00720c */ /* 0x000fe40003f05300 */
[----:B------:R-:W0:Y:S01]  /*48d0*/  LDC R20, c[0x0][0x600] ;  /* 0x00018000ff147b82 */ /* 0x000e220000000800 */
[-CC-:B-1----:R-:W-:Y:S01]  /*48e0*/  SHF.R.U64 R8, R10, R12.reuse, R11.reuse ;  /* 0x0000000c0a087219 */ /* 0x182fe2000000120b */
[----:B------:R-:W-:Y:S01]  /*48f0*/  IMAD.MOV.U32 R10, RZ, RZ, -0x1 ;  /* 0xffffffffff0a7424 */ /* 0x000fe200078e00ff */
[----:B------:R-:W-:-:S05]  /*4900*/  SHF.R.U32.HI R11, RZ, R12, R11 ;  /* 0x0000000cff0b7219 */ /* 0x000fca000001160b */
[----:B------:R-:W1:Y:S01]  /*4910*/  LDC R24, c[0x0][0x648] ;  /* 0x00019200ff187b82 */ /* 0x000e620000000800 */
[-CC-:B--2---:R-:W-:Y:S02]  /*4920*/  SHF.R.U64 R21, R8, R14.reuse, R11.reuse ;  /* 0x0000000e08157219 */ /* 0x184fe4000000120b */
[----:B------:R-:W-:-:S05]  /*4930*/  SHF.R.U32.HI R6, RZ, R14, R11 ;  /* 0x0000000eff067219 */ /* 0x000fca000001160b */
[----:B------:R-:W2:Y:S01]  /*4940*/  LDC R26, c[0x0][0x638] ;  /* 0x00018e00ff1a7b82 */ /* 0x000ea20000000800 */
[-C--:B---3--:R-:W-:Y:S02]  /*4950*/  SHF.L.U32 R10, R10, R27.reuse, RZ ;  /* 0x0000001b0a0a7219 */ /* 0x088fe400000006ff */
[-CC-:B------:R-:W-:Y:S02]  /*4960*/  SHF.R.U64 R25, R21, R27.reuse, R6.reuse ;  /* 0x0000001b15197219 */ /* 0x180fe40000001206 */
[----:B------:R-:W-:Y:S02]  /*4970*/  LOP3.LUT R32, RZ, R10, RZ, 0x33, !PT ;  /* 0x0000000aff207212 */ /* 0x000fe400078e33ff */
[----:B------:R-:W-:Y:S01]  /*4980*/  SHF.R.U32.HI R11, RZ, R27, R6 ;  /* 0x0000001bff0b7219 */ /* 0x000fe20000011606 */
[----:B------:R-:W3:Y:S01]  /*4990*/  LDC R31, c[0x0][0x610] ;  /* 0x00018400ff1f7b82 */ /* 0x000ee20000000800 */
[----:B------:R-:W-:Y:S01]  /*49a0*/  IMAD.MOV.U32 R10, RZ, RZ, R25 ;  /* 0x000000ffff0a7224 */ /* 0x000fe200078e0019 */
[----:B------:R-:W-:Y:S06]  /*49b0*/  @!P0 BRA `(.L_x_55) ;  /* 0x0000000000288947 */ /* 0x000fec0003800000 */
        /* <DEDUP_REMOVED lines=10> */
.L_x_55:
[----:B------:R-:W-:Y:S02]  /*4a60*/  ISETP.NE.AND P0, PT, R2, 0x1, PT ;  /* 0x000000010200780c */ /* 0x000fe40003f05270 */
[----:B-1----:R-:W-:Y:S01]  /*4a70*/  SHF.R.U64 R6, R10, R24, R11 ;  /* 0x000000180a067219 */ /* 0x002fe2000000120b */
[----:B0-----:R-:W-:Y:S01]  /*4a80*/  VIADD R11, R20, 0xffffffff ;  /* 0xffffffff140b7836 */ /* 0x001fe20000000000 */
[----:B------:R-:W-:Y:S02]  /*4a90*/  SHF.L.U32 R30, R30, R27, RZ ;  /* 0x0000001b1e1e7219 */ /* 0x000fe400000006ff */
[----:B------:R-:W-:Y:S01]  /*4aa0*/  LOP3.LUT R5, R21, R32, RZ, 0xc0, !PT ;  /* 0x0000002015057212 */ /* 0x000fe200078ec0ff */
[----:B------:R-:W-:-:S04]  /*4ab0*/  IMAD.MOV R10, RZ, RZ, -R6 ;  /* 0x000000ffff0a7224 */ /* 0x000fc800078e0a06 */
[----:B------:R-:W-:Y:S01]  /*4ac0*/  IMAD R6, R30, R6, R5 ;  /* 0x000000061e067224 */ /* 0x000fe200078e0205 */
[----:B------:R-:W-:Y:S01]  /*4ad0*/  LOP3.LUT R5, R8, R11, RZ, 0xc0, !PT ;  /* 0x0000000b08057212 */ /* 0x000fe200078ec0ff */
[----:B------:R-:W-:Y:S02]  /*4ae0*/  @P0 IMAD R7, R9, R23, R4 ;  /* 0x0000001709070224 */ /* 0x000fe400078e0204 */
[----:B--2---:R-:W-:Y:S02]  /*4af0*/  IMAD R4, R10, R26, R25 ;  /* 0x0000001a0a047224 */ /* 0x004fe400078e0219 */
[----:B---3--:R-:W-:Y:S02]  /*4b00*/  IMAD R7, R6, R31, R7 ;  /* 0x0000001f06077224 */ /* 0x008fe400078e0207 */
[----:B------:R-:W-:Y:S02]  /*4b10*/  IMAD R4, R4, R20, R5 ;  /* 0x0000001404047224 */ /* 0x000fe400078e0205 */
[----:B------:R-:W-:-:S02]  /*4b20*/  IMAD.MOV.U32 R8, RZ, RZ, 0x1 ;  /* 0x00000001ff087424 */ /* 0x000fc400078e00ff */
[----:B------:R-:W-:Y:S01]  /*4b30*/  IMAD.MOV.U32 R6, RZ, RZ, R22 ;  /* 0x000000ffff067224 */ /* 0x000fe200078e0016 */
[----:B------:R-:W-:Y:S02]  /*4b40*/  SEL R20, R4, R7, !P0 ;  /* 0x0000000704147207 */ /* 0x000fe40004000000 */
[----:B------:R-:W-:-:S07]  /*4b50*/  SEL R21, R7, R4, !P0 ;  /* 0x0000000407157207 */ /* 0x000fce0004000000 */
.L_x_53:
[----:B------:R-:W-:-:S08]  /*4b60*/  NOP ;  /* 0x0000000000007918 */ /* 0x000fd00000000000 */
[----:B------:R-:W0:-:S00]  /*4b70*/  USETMAXREG.DEALLOC.CTAPOOL 0x28 ;  /* 0x00000028000079c8 */ /* 0x000e0000080e0500 */
[----:B0-----:R-:W-:-:S13]  /*4b80*/  ISETP.NE.AND P0, PT, R3, RZ, PT ;  /* 0x000000ff0300720c */ /* 0x001fda0003f05270 */
[----:B------:R-:W-:Y:S05]  /*4b90*/  @P0 EXIT ;  /* 0x000000000000094d */ /* 0x000fea0003800000 */
[----:B------:R-:W-:Y:S01]  /*4ba0*/  LOP3.LUT P0, RZ, R8, 0xff, RZ, 0xc0, !PT ;  /* 0x000000ff08ff7812 */ /* 0x000fe2000780c0ff */
[----:B------:R-:W-:Y:S02]  /*4bb0*/  IMAD.MOV.U32 R3, RZ, RZ, 0x1 ;  /* 0x00000001ff037424 */ /* 0x000fe400078e00ff */
[----:B------:R-:W-:-:S10]  /*4bc0*/  IMAD.MOV.U32 R8, RZ, RZ, RZ ;  /* 0x000000ffff087224 */ /* 0x000fd400078e00ff */
[----:B------:R-:W-:Y:S05]  /*4bd0*/  @!P0 BRA `(.L_x_56) ;  /* 0x0000000c00308947 */ /* 0x000fea0003800000 */
[----:B------:R-:W0:Y:S01]  /*4be0*/  LDC R3, c[0x0][0x28c] ;  /* 0x0000a300ff037b82 */ /* 0x000e220000000800 */
[----:B------:R-:W1:Y:S01]  /*4bf0*/  S2R R11, SR_CgaCtaId ;  /* 0x00000000000b7919 */ /* 0x000e620000008800 */
[----:B------:R-:W-:Y:S01]  /*4c00*/  ULDC UR5, c[0x0][0x658] ;  /* 0x0001960000057ab9 */ /* 0x000fe20000000800 */
[----:B------:R-:W-:Y:S01]  /*4c10*/  UMOV UR6, 0xffffffff ;  /* 0xffffffff00067882 */ /* 0x000fe20000000000 */
[----:B------:R-:W-:Y:S01]  /*4c20*/  BSSY B0, `(.L_x_56) ;  /* 0x00000c7000007945 */ /* 0x000fe20003800000 */
[----:B------:R-:W-:Y:S01]  /*4c30*/  USHF.L.U32 UR6, UR6, UR5, URZ ;  /* 0x0000000506067299 */ /* 0x000fe2000800063f */
[----:B------:R-:W-:Y:S01]  /*4c40*/  IMAD.MOV.U32 R10, RZ, RZ, 0x1 ;  /* 0x00000001ff0a7424 */ /* 0x000fe200078e00ff */
[----:B------:R-:W-:Y:S01]  /*4c50*/  LOP3.LUT R19, R18, 0x2, RZ, 0xfc, !PT ;  /* 0x0000000212137812 */ /* 0x000fe200078efcff */
[----:B------:R-:W-:Y:S01]  /*4c60*/  IMAD.MOV.U32 R8, RZ, RZ, RZ ;  /* 0x000000ffff087224 */ /* 0x000fe200078e00ff */
[----:B------:R-:W-:Y:S01]  /*4c70*/  ULDC UR4, c[0x0][0x600] ;  /* 0x0001800000047ab9 */ /* 0x000fe20000000800 */
[----:B------:R-:W-:Y:S01]  /*4c80*/  UMOV UR7, 0x1 ;  /* 0x0000000100077882 */ /* 0x000fe20000000000 */
[----:B------:R-:W-:-:S02]  /*4c90*/  UIADD3 UR15, UR4, -0x1, URZ ;  /* 0xffffffff040f7890 */ /* 0x000fc4000fffe03f */
[----:B------:R-:W-:Y:S02]  /*4ca0*/  USHF.L.U32 UR17, UR7, UR5, URZ ;  /* 0x0000000507117299 */ /* 0x000fe4000800063f */
[----:B------:R-:W-:Y:S01]  /*4cb0*/  ULOP3.LUT UR16, URZ, UR6, URZ, 0x33, !UPT ;  /* 0x000000063f107292 */ /* 0x000fe2000f8e333f */
[----:B------:R-:W-:Y:S01]  /*4cc0*/  ULDC.64 UR20, c[0x0][0x198] ;  /* 0x0000660000147ab9 */ /* 0x000fe20000000a00 */
[----:B0-----:R-:W-:-:S05]  /*4cd0*/  VIADD R3, R3, 0x7f ;  /* 0x0000007f03037836 */ /* 0x001fca0000000000 */
[----:B------:R-:W-:-:S04]  /*4ce0*/  SHF.R.S32.HI R4, RZ, 0x1f, R3 ;  /* 0x0000001fff047819 */ /* 0x000fc80000011403 */
[----:B------:R-:W-:Y:S01]  /*4cf0*/  LEA.HI R9, R4, R3, RZ, 0x7 ;  /* 0x0000000304097211 */ /* 0x000fe200078f38ff */
[C---:B-1----:R-:W-:Y:S02]  /*4d00*/  IMAD.SHL.U32 R4, R11.reuse, 0x400, RZ ;  /* 0x000004000b047824 */ /* 0x042fe400078e00ff */
[----:B------:R-:W-:Y:S01]  /*4d10*/  IMAD.SHL.U32 R11, R11, 0x8, RZ ;  /* 0x000000080b0b7824 */ /* 0x000fe200078e00ff */
[----:B------:R-:W-:Y:S01]  /*4d20*/  SHF.R.S32.HI R9, RZ, 0x7, R9 ;  /* 0x00000007ff097819 */ /* 0x000fe20000011409 */
[----:B------:R-:W-:Y:S01]  /*4d30*/  IMAD.MOV.U32 R3, RZ, RZ, 0x1 ;  /* 0x00000001ff037424 */ /* 0x000fe200078e00ff */
[----:B------:R-:W-:Y:S02]  /*4d40*/  LOP3.LUT R4, R4, 0x400, RZ, 0xc0, !PT ;  /* 0x0000040004047812 */ /* 0x000fe400078ec0ff */
[----:B------:R-:W-:Y:S01]  /*4d50*/  LOP3.LUT R11, R11, 0x8, RZ, 0xc0, !PT ;  /* 0x000000080b0b7812 */ /* 0x000fe200078ec0ff */
[----:B------:R-:W-:Y:S01]  /*4d60*/  VIADD R13, R9, 0x1 ;  /* 0x00000001090d7836 */ /* 0x000fe20000000000 */
[----:B------:R-:W-:-:S07]  /*4d70*/  LOP3.LUT R12, R4, 0x30100, RZ, 0xfc, !PT ;  /* 0x00030100040c7812 */ /* 0x000fce00078efcff */
.L_x_67:
[----:B------:R-:W-:-:S03]  /*4d80*/  UMOV UR4, 0xffffffff ;  /* 0xffffffff00047882 */ /* 0x000fc60000000000 */
[----:B------:R-:W-:Y:S05]  /*4d90*/  BRA.DIV UR4, `(.L_x_57) ;  /* 0x0000000e04a87947 */ /* 0x000fea000b800000 */
[----:B------:R-:W-:-:S13]  /*4da0*/  ELECT P6, URZ, PT ;  /* 0x00000000003f782f */ /* 0x000fda00038c0000 */
.L_x_78:
[----:B------:R-:W0:Y:S01]  /*4db0*/  LDC R4, c[0x0][0x28c] ;  /* 0x0000a300ff047b82 */ /* 0x000e220000000800 */
[----:B------:R-:W-:Y:S01]  /*4dc0*/  BSSY B1, `(.L_x_58) ;  /* 0x0000038000017945 */ /* 0x000fe20003800000 */
[----:B0-----:R-:W-:-:S13]  /*4dd0*/  ISETP.LT.OR P6, PT, R4, 0x1, !P6 ;  /* 0x000000010400780c */ /* 0x001fda00077c1670 */
[----:B------:R-:W-:Y:S05]  /*4de0*/  @P6 BRA `(.L_x_59) ;  /* 0x0000000000d46947 */ /* 0x000fea0003800000 */
[----:B------:R-:W-:Y:S02]  /*4df0*/  IMAD R20, R20, 0x10, R11 ;  /* 0x0000001014147824 */ /* 0x000fe400078e020b */
[----:B------:R-:W-:Y:S02]  /*4e00*/  IMAD R21, R21, 0x180, RZ ;  /* 0x0000018015157824 */ /* 0x000fe400078e02ff */
[----:B------:R-:W-:Y:S02]  /*4e10*/  IMAD.MOV.U32 R24, RZ, RZ, RZ ;  /* 0x000000ffff187224 */ /* 0x000fe400078e00ff */
[----:B------:R-:W-:Y:S02]  /*4e20*/  IMAD.MOV.U32 R4, RZ, RZ, R13 ;  /* 0x000000ffff047224 */ /* 0x000fe400078e000d */
[----:B------:R-:W-:Y:S02]  /*4e30*/  IMAD.MOV.U32 R5, RZ, RZ, R3 ;  /* 0x000000ffff057224 */ /* 0x000fe400078e0003 */
[----:B------:R-:W-:-:S07]  /*4e40*/  IMAD.MOV.U32 R7, RZ, RZ, R8 ;  /* 0x000000ffff077224 */ /* 0x000fce00078e0008 */
.L_x_62:
[----:B------:R-:W0:Y:S01]  /*4e50*/  S2R R15, SR_CgaCtaId ;  /* 0x00000000000f7919 */ /* 0x000e220000008800 */
[----:B------:R-:W-:Y:S02]  /*4e60*/  MOV R14, 0x400 ;  /* 0x00000400000e7802 */ /* 0x000fe40000000f00 */
[----:B------:R-:W-:Y:S02]  /*4e70*/  ISETP.NE.AND P1, PT, R0, RZ, PT ;  /* 0x000000ff0000720c */ /* 0x000fe40003f25270 */
[----:B0-----:R-:W-:Y:S02]  /*4e80*/  LEA R22, R15, R14, 0x18 ;  /* 0x0000000e0f167211 */ /* 0x001fe400078ec0ff */
[----:B------:R-:W-:-:S09]  /*4e90*/  SHF.L.U32 R14, R5, 0x1f, RZ ;  /* 0x0000001f050e7819 */ /* 0x000fd200000006ff */
[----:B------:R-:W0:Y:S01]  /*4ea0*/  @!P1 LDC R15, c[0x0][0x500] ;  /* 0x00014000ff0f9b82 */ /* 0x000e220000000800 */
[----:B------:R-:W-:-:S04]  /*4eb0*/  IMAD R23, R7, 0x8, R22 ;  /* 0x0000000807177824 */ /* 0x000fc800078e0216 */
[----:B------:R-:W1:Y:S02]  /*4ec0*/  SYNCS.PHASECHK.TRANS64.TRYWAIT P0, [R23+URZ+0x20], R14 ;  /* 0x0000200e170075a7 */ /* 0x000e64000800017f */
[----:B-1----:R-:W-:Y:S05]  /*4ed0*/  @!P0 BRA `(.L_x_60) ;  /* 0x0000000c00788947 */ /* 0x002fea0003800000 */
.L_x_79:
[----:B-1----:R-:W-:Y:S01]  /*4ee0*/  PRMT R14, R19, 0x9910, RZ ;  /* 0x00009910130e7816 */ /* 0x002fe200000000ff */
[----:B0-----:R0:W-:Y:S03]  /*4ef0*/  @!P1 SYNCS.ARRIVE.TRANS64 RZ, [R23+URZ], R15 ;  /* 0x0000000f17ff99a7 */ /* 0x0011e6000800003f */
[----:B------:R-:W-:-:S13]  /*4f00*/  ISETP.NE.AND P0, PT, R14, 0x2, PT ;  /* 0x000000020e00780c */ /* 0x000fda0003f05270 */
[----:B0-----:R-:W-:Y:S05]  /*4f10*/  @P0 BRA `(.L_x_61) ;  /* 0x0000000000040947 */ /* 0x001fea0003800000 */
[----:B------:R-:W-:Y:S01]  /*4f20*/  BPT.TRAP 0x1 ;  /* 0x000000040000795c */ /* 0x000fe20000300000 */
.L_x_61:
[----:B------:R-:W-:Y:S01]  /*4f30*/  IMAD R14, R7, 0xc000, R22 ;  /* 0x0000c000070e7824 */ /* 0x000fe200078e0216 */
[----:B------:R-:W-:Y:S01]  /*4f40*/  R2UR UR13, R22 ;  /* 0x00000000160d72ca */ /* 0x000fe200000e0000 */
[----:B------:R-:W-:Y:S01]  /*4f50*/  VIADD R4, R4, 0xffffffff ;  /* 0xffffffff04047836 */ /* 0x000fe20000000000 */
[----:B------:R-:W-:Y:S01]  /*4f60*/  R2UR UR9, R23 ;  /* 0x00000000170972ca */ /* 0x000fe200000e0000 */
[----:B------:R-:W-:Y:S01]  /*4f70*/  UIADD3 UR4, UP0, UR20, 0xf0, URZ ;  /* 0x000000f014047890 */ /* 0x000fe2000ff1e03f */
[----:B------:R-:W-:Y:S01]  /*4f80*/  R2UR UR5, R14 ;  /* 0x000000000e0572ca */ /* 0x000fe200000e0000 */
[----:B------:R-:W-:Y:S01]  /*4f90*/  IMAD R14, R7, 0x800, R12 ;  /* 0x00000800070e7824 */ /* 0x000fe200078e020c */
[----:B------:R-:W-:Y:S01]  /*4fa0*/  R2UR UR11, R21 ;  /* 0x00000000150b72ca */ /* 0x000fe200000e0000 */
[----:B------:R-:W-:Y:S01]  /*4fb0*/  UIADD3 UR22, UP1, UR20, 0x1f0, URZ ;  /* 0x000001f014167890 */ /* 0x000fe2000ff3e03f */
[----:B------:R-:W-:Y:S01]  /*4fc0*/  R2UR UR10, R24 ;  /* 0x00000000180a72ca */ /* 0x000fe200000e0000 */
[----:B------:R-:W-:Y:S01]  /*4fd0*/  VIADD R7, R7, 0x1 ;  /* 0x0000000107077836 */ /* 0x000fe20000000000 */
[----:B------:R-:W-:Y:S01]  /*4fe0*/  R2UR UR8, R14 ;  /* 0x000000000e0872ca */ /* 0x000fe200000e0000 */
[----:B------:R-:W-:Y:S01]  /*4ff0*/  UIADD3.X UR23, URZ, UR21, URZ, UP1, !UPT ;  /* 0x000000153f177290 */ /* 0x000fe20008ffe43f */
[----:B------:R-:W-:Y:S01]  /*5000*/  R2UR UR12, R6 ;  /* 0x00000000060c72ca */ /* 0x000fe200000e0000 */
[----:B------:R-:W-:Y:S01]  /*5010*/  UMOV UR6, 0x0 ;  /* 0x0000000000067882 */ /* 0x000fe20000000000 */
[----:B------:R-:W-:Y:S01]  /*5020*/  R2UR UR18, R20 ;  /* 0x00000000141272ca */ /* 0x000fe200000e0000 */
[----:B------:R-:W-:Y:S01]  /*5030*/  UMOV UR7, 0x10000000 ;  /* 0x1000000000077882 */ /* 0x000fe20000000000 */
[----:B------:R-:W-:Y:S01]  /*5040*/  ISETP.GT.AND P1, PT, R4, 0x1, PT ;  /* 0x000000010400780c */ /* 0x000fe20003f24270 */
[----:B------:R-:W-:Y:S01]  /*5050*/  UIADD3 UR14, UR5, 0x100, URZ ;  /* 0x00000100050e7890 */ /* 0x000fe2000fffe03f */
[C---:B------:R-:W-:Y:S01]  /*5060*/  ISETP.NE.AND P0, PT, R7.reuse, 0x4, PT ;  /* 0x000000040700780c */ /* 0x040fe20003f05270 */
[----:B------:R-:W-:Y:S01]  /*5070*/  UIADD3.X UR5, URZ, UR21, URZ, UP0, !UPT ;  /* 0x000000153f057290 */ /* 0x000fe200087fe43f */
[----:B------:R-:W-:Y:S01]  /*5080*/  VIADD R24, R24, 0x80 ;  /* 0x0000008018187836 */ /* 0x000fe20000000000 */
[----:B------:R-:W-:Y:S01]  /*5090*/  UMOV UR19, 0x30000 ;  /* 0x0003000000137882 */ /* 0x000fe20000000000 */
[----:B------:R-:W-:Y:S01]  /*50a0*/  SEL R14, RZ, 0x1, P0 ;  /* 0x00000001ff0e7807 */ /* 0x000fe20000000000 */
[----:B------:R-:W-:Y:S01]  /*50b0*/  UIADD3 UR13, UR13, UR8, URZ ;  /* 0x000000080d0d7290 */ /* 0x000fe2000fffe03f */
[----:B------:R-:W-:-:S02]  /*50c0*/  SEL R7, R7, RZ, P0 ;  /* 0x000000ff07077207 */ /* 0x000fc40000000000 */
[----:B------:R-:W-:Y:S01]  /*50d0*/  UMOV UR8, UR14 ;  /* 0x0000000e00087c82 */ /* 0x000fe20008000000 */
[----:B------:R-:W-:Y:S01]  /*50e0*/  LOP3.LUT R5, R5, R14, RZ, 0x3c, !PT ;  /* 0x0000000e05057212 */ /* 0x000fe200078e3cff */
[----:B------:R0:W-:Y:S02]  /*50f0*/  UTMALDG.3D [UR8], [UR4], desc[UR6] ;  /* 0x00000608040075b4 */ /* 0x0001e40008011000 */
[----:B0-----:R-:W-:Y:S01]  /*5100*/  UMOV UR11, UR18 ;  /* 0x00000012000b7c82 */ /* 0x001fe20008000000 */
[----:B------:R-:W-:Y:S02]  /*5110*/  UMOV UR8, UR13 ;  /* 0x0000000d00087c82 */ /* 0x000fe40008000000 */
[----:B------:R0:W-:Y:S02]  /*5120*/  UTMALDG.3D.MULTICAST [UR8], [UR22], UR19, desc[UR6] ;  /* 0x00000608160073b4 */ /* 0x0001e40008011813 */
[----:B0-----:R-:W-:Y:S05]  /*5130*/  @P1 BRA `(.L_x_62) ;  /* 0xfffffffc00441947 */ /* 0x001fea000383ffff */
.L_x_59:
[----:B------:R-:W-:Y:S05]  /*5140*/  BSYNC B1 ;  /* 0x0000000000017941 */ /* 0x000fea0003800000 */
.L_x_58:
[----:B------:R-:W-:Y:S01]  /*5150*/  LOP3.LUT P1, RZ, R10, 0xff, RZ, 0xc0, !PT ;  /* 0x000000ff0aff7812 */ /* 0x000fe2000782c0ff */
[----:B------:R-:W-:Y:S01]  /*5160*/  IMAD.IADD R8, R9, 0x1, R8 ;  /* 0x0000000109087824 */ /* 0x000fe200078e0208 */
[----:B------:R-:W-:Y:S01]  /*5170*/  IADD3 R16, P2, R16, UR48, RZ ;  /* 0x0000003010107c10 */ /* 0x000fe2000ff5e0ff */
[----:B------:R-:W-:Y:S01]  /*5180*/  ULDC.64 UR4, c[0x0][0x650] ;  /* 0x0001940000047ab9 */ /* 0x000fe20000000a00 */
[----:B------:R-:W-:Y:S01]  /*5190*/  BSSY B1, `(.L_x_63) ;  /* 0x000006d000017945 */ /* 0x000fe20003800000 */
[----:B------:R-:W-:Y:S01]  /*51a0*/  IMAD.MOV.U32 R21, RZ, RZ, -0x1 ;  /* 0xffffffffff157424 */ /* 0x000fe200078e00ff */
[----:B------:R-:W-:Y:S01]  /*51b0*/  SHF.R.U32.HI R4, RZ, 0x2, R8 ;  /* 0x00000002ff047819 */ /* 0x000fe20000011608 */
[----:B------:R-:W-:Y:S01]  /*51c0*/  IMAD.MOV.U32 R20, RZ, RZ, -0x1 ;  /* 0xffffffffff147424 */ /* 0x000fe200078e00ff */
[----:B------:R-:W-:Y:S02]  /*51d0*/  ISETP.GT.U32.AND P0, PT, R8, 0x3, PT ;  /* 0x000000030800780c */ /* 0x000fe40003f04070 */
[----:B------:R-:W-:-:S02]  /*51e0*/  LOP3.LUT R4, R4, 0x1, RZ, 0xc0, !PT ;  /* 0x0000000104047812 */ /* 0x000fc400078ec0ff */
[----:B------:R-:W-:Y:S01]  /*51f0*/  ISETP.LT.U32.AND P0, PT, R9, 0x4, P0 ;  /* 0x000000040900780c */ /* 0x000fe20000701070 */
[----:B------:R-:W0:Y:S01]  /*5200*/  @P1 S2R R6, SR_CgaCtaId ;  /* 0x0000000000061919 */ /* 0x000e220000008800 */
[----:B------:R-:W-:Y:S02]  /*5210*/  @P1 MOV R5, 0x400 ;  /* 0x0000040000051802 */ /* 0x000fe40000000f00 */
[----:B------:R-:W-:Y:S02]  /*5220*/  IADD3.X R17, R17, UR38, RZ, P2, !PT ;  /* 0x0000002611117c10 */ /* 0x000fe400097fe4ff */
[----:B------:R-:W-:Y:S02]  /*5230*/  ISETP.GE.U32.AND P2, PT, R16, UR4, PT ;  /* 0x0000000410007c0c */ /* 0x000fe4000bf46070 */
[----:B------:R-:W-:Y:S02]  /*5240*/  LOP3.LUT R8, R8, 0x3, RZ, 0xc0, !PT ;  /* 0x0000000308087812 */ /* 0x000fe400078ec0ff */
[----:B------:R-:W-:-:S02]  /*5250*/  PRMT R10, RZ, 0x7610, R10 ;  /* 0x00007610ff0a7816 */ /* 0x000fc4000000000a */
[----:B0-----:R-:W-:Y:S01]  /*5260*/  @P1 LEA R5, R6, R5, 0x18 ;  /* 0x0000000506051211 */ /* 0x001fe200078ec0ff */
[----:B------:R-:W-:-:S03]  /*5270*/  IMAD.MOV.U32 R6, RZ, RZ, -0x1 ;  /* 0xffffffffff067424 */ /* 0x000fc600078e00ff */
[----:B------:R0:W-:Y:S01]  /*5280*/  @P1 SYNCS.ARRIVE.TRANS64.A1T0 RZ, [R5+URZ+0x58], RZ ;  /* 0x000058ff05ff19a7 */ /* 0x0001e2000810003f */
[----:B------:R-:W-:Y:S02]  /*5290*/  ISETP.NE.U32.AND P1, PT, R4, 0x1, PT ;  /* 0x000000010400780c */ /* 0x000fe40003f25070 */
[----:B------:R-:W-:Y:S02]  /*52a0*/  SEL R4, RZ, 0x1, !P0 ;  /* 0x00000001ff047807 */ /* 0x000fe40004000000 */
[----:B------:R-:W-:Y:S02]  /*52b0*/  ISETP.GE.U32.AND.EX P0, PT, R17, UR5, PT, P2 ;  /* 0x0000000511007c0c */ /* 0x000fe4000bf06120 */
[----:B------:R-:W-:-:S04]  /*52c0*/  ISETP.GT.U32.AND P1, PT, R9, 0x3, !P1 ;  /* 0x000000030900780c */ /* 0x000fc80004f24070 */
[----:B0-----:R-:W-:-:S04]  /*52d0*/  SEL R5, RZ, 0x1, !P1 ;  /* 0x00000001ff057807 */ /* 0x001fc80004800000 */
[--C-:B------:R-:W-:Y:S02]  /*52e0*/  LOP3.LUT R3, R5, R3, R4.reuse, 0x96, !PT ;  /* 0x0000000305037212 */ /* 0x100fe400078e9604 */
[----:B------:R-:W-:Y:S01]  /*52f0*/  PRMT R4, RZ, 0x7610, R4 ;  /* 0x00007610ff047816 */ /* 0x000fe20000000004 */
[----:B------:R-:W-:Y:S06]  /*5300*/  @P0 BRA `(.L_x_64) ;  /* 0x0000000400540947 */ /* 0x000fec0003800000 */
[----:B------:R-:W0:Y:S01]  /*5310*/  S2R R15, SR_CTAID.X ;  /* 0x00000000000f7919 */ /* 0x000e220000002500 */
[----:B------:R-:W-:Y:S01]  /*5320*/  ULDC.64 UR4, c[0x0][0x628] ;  /* 0x00018a0000047ab9 */ /* 0x000fe20000000a00 */
[----:B------:R-:W-:Y:S01]  /*5330*/  ULDC UR7, c[0x0][0x630] ;  /* 0x00018c0000077ab9 */ /* 0x000fe20000000800 */
[----:B------:R-:W-:Y:S01]  /*5340*/  ISETP.NE.U32.AND P0, PT, RZ, UR4, PT ;  /* 0x00000004ff007c0c */ /* 0x000fe2000bf05070 */
[----:B------:R-:W1:Y:S01]  /*5350*/  S2R R20, SR_CTAID.Y ;  /* 0x0000000000147919 */ /* 0x000e620000002600 */
[----:B------:R-:W-:Y:S01]  /*5360*/  ULDC UR8, c[0x0][0x150] ;  /* 0x0000540000087ab9 */ /* 0x000fe20000000800 */
[----:B------:R-:W-:Y:S01]  /*5370*/  IMAD.MOV.U32 R4, RZ, RZ, R16 ;  /* 0x000000ffff047224 */ /* 0x000fe200078e0010 */
[----:B------:R-:W-:Y:S01]  /*5380*/  ISETP.NE.AND.EX P0, PT, RZ, UR5, PT, P0 ;  /* 0x00000005ff007c0c */ /* 0x000fe2000bf05300 */
[----:B------:R-:W-:Y:S01]  /*5390*/  IMAD.MOV.U32 R5, RZ, RZ, R17 ;  /* 0x000000ffff057224 */ /* 0x000fe200078e0011 */
[----:B0-----:R-:W-:-:S11]  /*53a0*/  I2FP.F32.U32 R22, R15 ;  /* 0x0000000f00167245 */ /* 0x001fd60000201000 */
[----:B------:R-:W-:Y:S05]  /*53b0*/  @!P0 BRA `(.L_x_65) ;  /* 0x0000000000288947 */ /* 0x000fea0003800000 */
[----:B------:R-:W-:Y:S02]  /*53c0*/  ULDC UR6, c[0x0][0x634] ;  /* 0x00018d0000067ab9 */ /* 0x000fe40000000800 */
[----:B------:R-:W-:-:S05]  /*53d0*/  IADD3 R5, P0, R16, UR6, RZ ;  /* 0x0000000610057c10 */ /* 0x000fca000ff1e0ff */
[----:B------:R-:W-:-:S04]  /*53e0*/  IMAD.X R21, RZ, RZ, R17, P0 ;  /* 0x000000ffff157224 */ /* 0x000fc800000e0611 */
[----:B------:R-:W-:-:S04]  /*53f0*/  IMAD.WIDE.U32 R6, R21, UR4, RZ ;  /* 0x0000000415067c25 */ /* 0x000fc8000f8e00ff */
[----:B------:R-:W-:-:S04]  /*5400*/  IMAD.WIDE.U32 R6, P0, R5, UR5, R6 ;  /* 0x0000000505067c25 */ /* 0x000fc8000f800006 */
[----:B------:R-:W-:-:S04]  /*5410*/  IMAD.WIDE.U32 R4, R5, UR4, RZ ;  /* 0x0000000405047c25 */ /* 0x000fc8000f8e00ff */
[----:B------:R-:W-:Y:S01]  /*5420*/  IMAD.MOV.U32 R4, RZ, RZ, R7 ;  /* 0x000000ffff047224 */ /* 0x000fe200078e0007 */
[----:B------:R-:W-:Y:S01]  /*5430*/  IADD3 RZ, P1, R5, R6, RZ ;  /* 0x0000000605ff7210 */ /* 0x000fe20007f3e0ff */
[----:B------:R-:W-:-:S04]  /*5440*/  IMAD.X R5, RZ, RZ, RZ, P0 ;  /* 0x000000ffff057224 */ /* 0x000fc800000e06ff */
[----:B------:R-:W-:-:S08]  /*5450*/  IMAD.WIDE.U32.X R4, R21, UR5, R4, P1 ;  /* 0x0000000515047c25 */ /* 0x000fd000088e0404 */
.L_x_65:
[--C-:B------:R-:W-:Y:S01]  /*5460*/  SHF.R.U64 R14, R4, UR7, R5.reuse ;  /* 0x00000007040e7c19 */ /* 0x100fe20008001205 */
[----:B------:R-:W-:Y:S01]  /*5470*/  FMUL R22, R22, UR8 ;  /* 0x0000000816167c20 */ /* 0x000fe20008400000 */
[----:B------:R-:W-:Y:S01]  /*5480*/  SHF.R.U32.HI R4, RZ, UR7, R5 ;  /* 0x00000007ff047c19 */ /* 0x000fe20008011605 */
[----:B------:R-:W0:Y:S01]  /*5490*/  LDC R6, c[0x0][0x144] ;  /* 0x00005100ff067b82 */ /* 0x000e220000000800 */
[----:B------:R-:W-:Y:S01]  /*54a0*/  IADD3 R5, P0, RZ, -R14, RZ ;  /* 0x8000000eff057210 */ /* 0x000fe20007f1e0ff */
[----:B------:R-:W-:Y:S01]  /*54b0*/  ULDC UR6, c[0x0][0x154] ;  /* 0x0000550000067ab9 */ /* 0x000fe20000000800 */
[----:B-1----:R-:W-:Y:S01]  /*54c0*/  I2FP.F32.U32 R7, R20 ;  /* 0x0000001400077245 */ /* 0x002fe20000201000 */
[----:B------:R-:W1:Y:S01]  /*54d0*/  F2I.U32.TRUNC.NTZ R22, R22 ;  /* 0x0000001600167305 */ /* 0x000e62000020f000 */
[----:B------:R-:W-:Y:S01]  /*54e0*/  ULDC.64 UR4, c[0x0][0x620] ;  /* 0x0001880000047ab9 */ /* 0x000fe20000000a00 */
[----:B------:R-:W-:Y:S01]  /*54f0*/  IMAD.X R4, RZ, RZ, ~R4, P0 ;  /* 0x000000ffff047224 */ /* 0x000fe200000e0e04 */
[----:B------:R-:W-:Y:S01]  /*5500*/  ISETP.NE.AND P2, PT, R2, 0x1, PT ;  /* 0x000000010200780c */ /* 0x000fe20003f45270 */
[----:B------:R-:W-:Y:S01]  /*5510*/  FMUL R23, R7, UR6 ;  /* 0x0000000607177c20 */ /* 0x000fe20008400000 */
[----:B------:R-:W2:Y:S01]  /*5520*/  LDC R25, c[0x0][0x148] ;  /* 0x00005200ff197b82 */ /* 0x000ea20000000800 */
[----:B------:R-:W-:Y:S01]  /*5530*/  IMAD R4, R4, UR4, RZ ;  /* 0x0000000404047c24 */ /* 0x000fe2000f8e02ff */
[----:B------:R-:W-:-:S02]  /*5540*/  ULDC.64 UR6, c[0x0][0x640] ;  /* 0x0001900000067ab9 */ /* 0x000fc40000000a00 */
[----:B------:R-:W-:Y:S01]  /*5550*/  ISETP.NE.U32.AND P0, PT, RZ, UR6, PT ;  /* 0x00000006ff007c0c */ /* 0x000fe2000bf05070 */
[----:B------:R-:W3:Y:S01]  /*5560*/  F2I.U32.TRUNC.NTZ R23, R23 ;  /* 0x0000001700177305 */ /* 0x000ee2000020f000 */
[C---:B------:R-:W-:Y:S02]  /*5570*/  IMAD R7, R5.reuse, UR5, R4 ;  /* 0x0000000505077c24 */ /* 0x040fe4000f8e0204 */
[----:B------:R-:W-:Y:S01]  /*5580*/  IMAD.WIDE.U32 R4, R5, UR4, R16 ;  /* 0x0000000405047c25 */ /* 0x000fe2000f8e0010 */
[----:B------:R-:W-:Y:S01]  /*5590*/  ULDC UR4, c[0x0][0x618] ;  /* 0x0001860000047ab9 */ /* 0x000fe20000000800 */
[----:B------:R-:W-:Y:S02]  /*55a0*/  ISETP.NE.AND.EX P0, PT, RZ, UR7, PT, P0 ;  /* 0x00000007ff007c0c */ /* 0x000fe4000bf05300 */
[----:B------:R-:W-:Y:S02]  /*55b0*/  IMAD.IADD R5, R5, 0x1, R7 ;  /* 0x0000000105057824 */ /* 0x000fe400078e0207 */
[----:B-1----:R-:W-:-:S03]  /*55c0*/  IMAD.MOV R22, RZ, RZ, -R22 ;  /* 0x000000ffff167224 */ /* 0x002fc600078e0a16 */
[----:B------:R-:W-:Y:S01]  /*55d0*/  SHF.R.U64 R21, R4, UR4, R5 ;  /* 0x0000000404157c19 */ /* 0x000fe20008001205 */
[----:B0-----:R-:W-:Y:S01]  /*55e0*/  IMAD R15, R6, R22, R15 ;  /* 0x00000016060f7224 */ /* 0x001fe200078e020f */
[----:B------:R-:W-:Y:S01]  /*55f0*/  SHF.R.U32.HI R4, RZ, UR4, R5 ;  /* 0x00000004ff047c19 */ /* 0x000fe20008011605 */
[----:B------:R-:W-:Y:S01]  /*5600*/  ULDC UR4, c[0x0][0x608] ;  /* 0x0001820000047ab9 */ /* 0x000fe20000000800 */
[----:B---3--:R-:W-:Y:S02]  /*5610*/  IMAD.MOV R6, RZ, RZ, -R23 ;  /* 0x000000ffff067224 */ /* 0x008fe400078e0a17 */
[--C-:B------:R-:W-:Y:S02]  /*5620*/  SHF.R.U64 R22, R21, UR4, R4.reuse ;  /* 0x0000000415167c19 */ /* 0x100fe40008001204 */
[----:B------:R-:W-:Y:S01]  /*5630*/  SHF.R.U32.HI R5, RZ, UR4, R4 ;  /* 0x00000004ff057c19 */ /* 0x000fe20008011604 */
[----:B------:R-:W-:Y:S01]  /*5640*/  ULDC UR4, c[0x0][0x658] ;  /* 0x0001960000047ab9 */ /* 0x000fe20000000800 */
[----:B--2---:R-:W-:-:S02]  /*5650*/  @P2 IMAD R15, R25, R6, R20 ;  /* 0x00000006190f2224 */ /* 0x004fc400078e0214 */
[--C-:B------:R-:W-:Y:S02]  /*5660*/  SHF.R.U64 R20, R22, UR4, R5.reuse ;  /* 0x0000000416147c19 */ /* 0x100fe40008001205 */
[----:B------:R-:W-:-:S03]  /*5670*/  SHF.R.U32.HI R23, RZ, UR4, R5 ;  /* 0x00000004ff177c19 */ /* 0x000fc60008011605 */
[----:B------:R-:W-:Y:S02]  /*5680*/  IMAD.MOV.U32 R6, RZ, RZ, R20 ;  /* 0x000000ffff067224 */ /* 0x000fe400078e0014 */
[----:B------:R-:W-:Y:S01]  /*5690*/  IMAD.MOV.U32 R5, RZ, RZ, R23 ;  /* 0x000000ffff057224 */ /* 0x000fe200078e0017 */
[----:B------:R-:W-:Y:S06]  /*56a0*/  @!P0 BRA `(.L_x_66) ;  /* 0x00000000002c8947 */ /* 0x000fec0003800000 */
        /* <DEDUP_REMOVED lines=9> */
[----:B------:R-:W-:-:S04]  /*5740*/  IMAD.WIDE.U32.X R4, R23, UR7, R4, P1 ;  /* 0x0000000717047c25 */ /* 0x000fc800088e0404 */
[----:B------:R-:W-:-:S07]  /*5750*/  IMAD.MOV.U32 R6, RZ, RZ, R4 ;  /* 0x000000ffff067224 */ /* 0x000fce00078e0004 */
.L_x_66:
[----:B------:R-:W-:Y:S01]  /*5760*/  ULDC UR4, c[0x0][0x648] ;  /* 0x0001920000047ab9 */ /* 0x000fe20000000800 */
[----:B------:R-:W-:Y:S01]  /*5770*/  LOP3.LUT R4, R22, UR16, RZ, 0xc0, !PT ;  /* 0x0000001016047c12 */ /* 0x000fe2000f8ec0ff */
[----:B------:R-:W-:Y:S01]  /*5780*/  ULDC UR5, c[0x0][0x610] ;  /* 0x0001840000057ab9 */ /* 0x000fe20000000800 */
[----:B------:R-:W-:Y:S01]  /*5790*/  SHF.R.U64 R5, R6, UR4, R5 ;  /* 0x0000000406057c19 */ /* 0x000fe20008001205 */
[----:B------:R-:W-:Y:S01]  /*57a0*/  ULDC UR4, c[0x0][0x638] ;  /* 0x00018e0000047ab9 */ /* 0x000fe20000000800 */
[----:B------:R-:W-:-:S03]  /*57b0*/  LOP3.LUT R21, R21, UR15, RZ, 0xc0, !PT ;  /* 0x0000000f15157c12 */ /* 0x000fc6000f8ec0ff */
[----:B------:R-:W-:Y:S02]  /*57c0*/  IMAD.MOV R7, RZ, RZ, -R5 ;  /* 0x000000ffff077224 */ /* 0x000fe400078e0a05 */
[----:B------:R-:W-:Y:S02]  /*57d0*/  IMAD R4, R5, UR17, R4 ;  /* 0x0000001105047c24 */ /* 0x000fe4000f8e0204 */
[----:B------:R-:W-:Y:S01]  /*57e0*/  IMAD R20, R7, UR4, R20 ;  /* 0x0000000407147c24 */ /* 0x000fe2000f8e0214 */
[----:B------:R-:W-:Y:S01]  /*57f0*/  ULDC UR4, c[0x0][0x600] ;  /* 0x0001800000047ab9 */ /* 0x000fe20000000800 */
[----:B------:R-:W-:Y:S02]  /*5800*/  IMAD R15, R4, UR5, R15 ;  /* 0x00000005040f7c24 */ /* 0x000fe4000f8e020f */
[----:B------:R-:W-:Y:S02]  /*5810*/  IMAD R6, R20, UR4, R21 ;  /* 0x0000000414067c24 */ /* 0x000fe4000f8e0215 */
[----:B------:R-:W-:-:S03]  /*5820*/  IMAD.MOV.U32 R4, RZ, RZ, 0x1 ;  /* 0x00000001ff047424 */ /* 0x000fc600078e00ff */
[----:B------:R-:W-:Y:S02]  /*5830*/  SEL R20, R6, R15, !P2 ;  /* 0x0000000f06147207 */ /* 0x000fe40005000000 */
[----:B------:R-:W-:Y:S01]  /*5840*/  SEL R21, R15, R6, !P2 ;  /* 0x000000060f157207 */ /* 0x000fe20005000000 */
[----:B------:R-:W-:-:S07]  /*5850*/  IMAD.MOV.U32 R6, RZ, RZ, R14 ;  /* 0x000000ffff067224 */ /* 0x000fce00078e000e */
.L_x_64:
[----:B------:R-:W-:Y:S05]  /*5860*/  BSYNC B1 ;  /* 0x0000000000017941 */ /* 0x000fea0003800000 */
.L_x_63:
[----:B------:R-:W-:-:S13]  /*5870*/  LOP3.LUT P0, RZ, R4, 0xff, RZ, 0xc0, !PT ;  /* 0x000000ff04ff7812 */ /* 0x000fda000780c0ff */
[----:B------:R-:W-:Y:S05]  /*5880*/  @P0 BRA `(.L_x_67) ;  /* 0xfffffff4003c0947 */ /* 0x000fea000383ffff */
[----:B------:R-:W-:Y:S05]  /*5890*/  BSYNC B0 ;  /* 0x0000000000007941 */ /* 0x000fea0003800000 */
.L_x_56:
[----:B------:R-:W-:-:S03]  /*58a0*/  UMOV UR4, 0xffffffff ;  /* 0xffffffff00047882 */ /* 0x000fc60000000000 */
[----:B------:R-:W-:Y:S05]  /*58b0*/  BRA.DIV UR4, `(.L_x_68) ;  /* 0x0000000604147947 */ /* 0x000fea000b800000 */
[----:B------:R-:W-:-:S13]  /*58c0*/  ELECT P6, URZ, PT ;  /* 0x00000000003f782f */ /* 0x000fda00038c0000 */
.L_x_82:
[----:B------:R-:W-:Y:S04]  /*58d0*/  BSSY B0, `(.L_x_69) ;  /* 0x000002b000007945 */ /* 0x000fe80003800000 */
[----:B------:R-:W-:Y:S05]  /*58e0*/  @!P6 BRA `(.L_x_70) ;  /* 0x0000000000a4e947 */ /* 0x000fea0003800000 */
[----:B------:R-:W-:-:S04]  /*58f0*/  LOP3.LUT R18, R18, 0x2, RZ, 0xfc, !PT ;  /* 0x0000000212127812 */ /* 0x000fc800078efcff */
[----:B------:R-:W-:-:S13]  /*5900*/  ISETP.NE.AND P0, PT, R18, 0x3, PT ;  /* 0x000000031200780c */ /* 0x000fda0003f05270 */
[----:B------:R-:W-:Y:S05]  /*5910*/  @!P0 BRA `(.L_x_71) ;  /* 0x0000000000048947 */ /* 0x000fea0003800000 */
[----:B------:R-:W-:Y:S01]  /*5920*/  BPT.TRAP 0x1 ;  /* 0x000000040000795c */ /* 0x000fe20000300000 */
.L_x_71:
[----:B------:R-:W0:Y:S01]  /*5930*/  S2R R5, SR_CgaCtaId ;  /* 0x0000000000057919 */ /* 0x000e220000008800 */
[----:B------:R-:W-:Y:S02]  /*5940*/  MOV R0, 0x400 ;  /* 0x0000040000007802 */ /* 0x000fe40000000f00 */
[----:B------:R-:W-:Y:S02]  /*5950*/  SHF.L.U32 R2, R3, 0x1f, RZ ;  /* 0x0000001f03027819 */ /* 0x000fe400000006ff */
[----:B0-----:R-:W-:-:S05]  /*5960*/  LEA R5, R5, R0, 0x18 ;  /* 0x0000000005057211 */ /* 0x001fca00078ec0ff */
[----:B------:R-:W-:-:S04]  /*5970*/  VIADD R5, R5, 0x20 ;  /* 0x0000002005057836 */ /* 0x000fc80000000000 */
[C---:B------:R-:W-:Y:S02]  /*5980*/  IMAD R7, R8.reuse, 0x8, R5 ;  /* 0x0000000808077824 */ /* 0x040fe400078e0205 */
[----:B------:R-:W-:Y:S02]  /*5990*/  VIADD R8, R8, 0x1 ;  /* 0x0000000108087836 */ /* 0x000fe40000000000 */
[----:B------:R-:W0:Y:S03]  /*59a0*/  SYNCS.PHASECHK.TRANS64.TRYWAIT P0, [R7+URZ], R2 ;  /* 0x00000002070075a7 */ /* 0x000e26000800017f */
[----:B------:R-:W-:-:S04]  /*59b0*/  ISETP.NE.AND P1, PT, R8, 0x4, PT ;  /* 0x000000040800780c */ /* 0x000fc80003f25270 */
[----:B------:R-:W-:Y:S02]  /*59c0*/  SEL R0, RZ, 0x1, P1 ;  /* 0x00000001ff007807 */ /* 0x000fe40000800000 */
[----:B------:R-:W-:Y:S02]  /*59d0*/  SEL R8, R8, RZ, P1 ;  /* 0x000000ff08087207 */ /* 0x000fe40000800000 */
[----:B------:R-:W-:-:S03]  /*59e0*/  LOP3.LUT R9, R3, R0, RZ, 0x3c, !PT ;  /* 0x0000000003097212 */ /* 0x000fc600078e3cff */
[----:B------:R-:W-:Y:S01]  /*59f0*/  IMAD R6, R8, 0x8, R5 ;  /* 0x0000000808067824 */ /* 0x000fe200078e0205 */
[----:B------:R-:W-:Y:S01]  /*5a00*/  SHF.L.U32 R3, R9, 0x1f, RZ ;  /* 0x0000001f09037819 */ /* 0x000fe200000006ff */
[----:B0-----:R-:W-:Y:S06]  /*5a10*/  @!P0 BRA `(.L_x_72) ;  /* 0x0000000000dc8947 */ /* 0x001fec0003800000 */
.L_x_83:
[----:B------:R-:W1:Y:S01]  /*5a20*/  SYNCS.PHASECHK.TRANS64.TRYWAIT P0, [R6+URZ], R3 ;  /* 0x00000003060075a7 */ /* 0x000e62000800017f */
[----:B------:R-:W-:-:S05]  /*5a30*/  VIADD R0, R8, 0x1 ;  /* 0x0000000108007836 */ /* 0x000fca0000000000 */
[----:B------:R-:W-:-:S04]  /*5a40*/  ISETP.NE.AND P1, PT, R0, 0x4, PT ;  /* 0x000000040000780c */ /* 0x000fc80003f25270 */
[----:B0-----:R-:W-:Y:S02]  /*5a50*/  SEL R2, RZ, 0x1, P1 ;  /* 0x00000001ff027807 */ /* 0x001fe40000800000 */
[----:B------:R-:W-:Y:S02]  /*5a60*/  SEL R0, R0, RZ, P1 ;  /* 0x000000ff00007207 */ /* 0x000fe40000800000 */
[----:B------:R-:W-:-:S03]  /*5a70*/  LOP3.LUT R9, R9, R2, RZ, 0x3c, !PT ;  /* 0x0000000209097212 */ /* 0x000fc600078e3cff */
[----:B------:R-:W-:Y:S01]  /*5a80*/  IMAD R7, R0, 0x8, R5 ;  /* 0x0000000800077824 */ /* 0x000fe200078e0205 */
[----:B------:R-:W-:Y:S01]  /*5a90*/  SHF.L.U32 R4, R9, 0x1f, RZ ;  /* 0x0000001f09047819 */ /* 0x000fe200000006ff */
[----:B-1----:R-:W-:Y:S06]  /*5aa0*/  @!P0 BRA `(.L_x_73) ;  /* 0x0000000000cc8947 */ /* 0x002fec0003800000 */
.L_x_84:
[----:B------:R-:W1:Y:S01]  /*5ab0*/  SYNCS.PHASECHK.TRANS64.TRYWAIT P0, [R7+URZ], R4 ;  /* 0x00000004070075a7 */ /* 0x000e62000800017f */
[----:B------:R-:W-:-:S05]  /*5ac0*/  VIADD R0, R0, 0x1 ;  /* 0x0000000100007836 */ /* 0x000fca0000000000 */
[----:B------:R-:W-:-:S04]  /*5ad0*/  ISETP.NE.AND P1, PT, R0, 0x4, PT ;  /* 0x000000040000780c */ /* 0x000fc80003f25270 */
[----:B------:R-:W-:Y:S02]  /*5ae0*/  SEL R2, RZ, 0x1, P1 ;  /* 0x00000001ff027807 */ /* 0x000fe40000800000 */
[----:B------:R-:W-:Y:S02]  /*5af0*/  SEL R0, R0, RZ, P1 ;  /* 0x000000ff00007207 */ /* 0x000fe40000800000 */
[----:B------:R-:W-:Y:S01]  /*5b00*/  LOP3.LUT R2, R9, R2, RZ, 0x3c, !PT ;  /* 0x0000000209027212 */ /* 0x000fe200078e3cff */
[----:B-1----:R-:W-:Y:S06]  /*5b10*/  @!P0 BRA `(.L_x_74) ;  /* 0x0000000000c48947 */ /* 0x002fec0003800000 */
.L_x_85:
[----:B------:R-:W-:Y:S01]  /*5b20*/  IMAD R5, R0, 0x8, R5 ;  /* 0x0000000800057824 */ /* 0x000fe200078e0205 */
[----:B------:R-:W-:-:S07]  /*5b30*/  SHF.L.U32 R0, R2, 0x1f, RZ ;  /* 0x0000001f02007819 */ /* 0x000fce00000006ff */
.L_x_75:
[----:B--2---:R2:W3:Y:S02]  /*5b40*/  SYNCS.PHASECHK.TRANS64.TRYWAIT P0, [R5+URZ], R0 ;  /* 0x00000000050075a7 */ /* 0x0044e4000800017f */
[----:B---3--:R-:W-:Y:S05]  /*5b50*/  @!P0 NANOSLEEP.SYNCS 0x989680 ;  /* 0x009896800000895d */ /* 0x008fea0003900000 */
[----:B------:R-:W3:Y:S02]  /*5b60*/  @!P0 SYNCS.PHASECHK.TRANS64 P0, [R5+URZ], R0 ;  /* 0x00000000050085a7 */ /* 0x000ee4000800007f */
[----:B---3--:R-:W-:Y:S05]  /*5b70*/  @!P0 BRA `(.L_x_75) ;  /* 0xfffffffc00f08947 */ /* 0x008fea000383ffff */
.L_x_70:
[----:B------:R-:W-:Y:S05]  /*5b80*/  BSYNC B0 ;  /* 0x0000000000007941 */ /* 0x000fea0003800000 */
.L_x_69:
[----:B------:R-:W-:Y:S05]  /*5b90*/  EXIT ;  /* 0x000000000000794d */ /* 0x000fea0003800000 */
.L_x_21:
[----:B-1----:R1:W2:Y:S02]  /*5ba0*/  SYNCS.PHASECHK.TRANS64.TRYWAIT P1, [R3+URZ], R0 ;  /* 0x00000000030075a7 */ /* 0x0022a4000802017f */
[----:B--2---:R-:W-:Y:S05]  /*5bb0*/  @!P1 NANOSLEEP.SYNCS 0x989680 ;  /* 0x009896800000995d */ /* 0x004fea0003900000 */
[----:B------:R-:W2:Y:S02]  /*5bc0*/  @!P1 SYNCS.PHASECHK.TRANS64 P1, [R3+URZ], R0 ;  /* 0x00000000030095a7 */ /* 0x000ea4000802007f */
[----:B--2---:R-:W-:Y:S05]  /*5bd0*/  @!P1 BRA `(.L_x_21) ;  /* 0xfffffffc00f09947 */ /* 0x004fea000383ffff */
[----:B------:R-:W-:Y:S05]  /*5be0*/  BRA `(.L_x_20) ;  /* 0xffffffb800f87947 */ /* 0x000fea000383ffff */
.L_x_26:
[----:B-1----:R1:W2:Y:S02]  /*5bf0*/  SYNCS.PHASECHK.TRANS64.TRYWAIT P1, [R5+URZ], R4 ;  /* 0x00000004050075a7 */ /* 0x0022a4000802017f */
[----:B--2---:R-:W-:Y:S05]  /*5c00*/  @!P1 NANOSLEEP.SYNCS 0x989680 ;  /* 0x009896800000995d */ /* 0x004fea0003900000 */
[----:B------:R-:W2:Y:S02]  /*5c10*/  @!P1 SYNCS.PHASECHK.TRANS64 P1, [R5+URZ], R4 ;  /* 0x00000004050095a7 */ /* 0x000ea4000802007f */
[----:B--2---:R-:W-:Y:S05]  /*5c20*/  @!P1 BRA `(.L_x_26) ;  /* 0xfffffffc00f09947 */ /* 0x004fea000383ffff */
[----:B------:R-:W-:Y:S05]  /*5c30*/  BRA `(.L_x_25) ;  /* 0xffffffc000947947 */ /* 0x000fea000383ffff */
.L_x_57:
[----:B------:R-:W-:Y:S01]  /*5c40*/  BSSY B1, `(.L_x_76) ;  /* 0x0000006000017945 */ /* 0x000fe20003800000 */
[----:B------:R-:W-:-:S07]  /*5c50*/  IMAD.MOV.U32 R15, RZ, RZ, -0x1 ;  /* 0xffffffffff0f7424 */ /* 0x000fce00078e00ff */
[----:B------:R-:W-:Y:S05]  /*5c60*/  WARPSYNC.COLLECTIVE R15, `(.L_x_77) ;  /* 0x000000000f0c7348 */ /* 0x000fea0003c00000 */
[----:B------:R-:W-:Y:S02]  /*5c70*/  ELECT P6, UR62, PT ;  /* 0x00000000003e782f */ /* 0x000fe400038c0000 */
[----:B------:R-:W-:Y:S01]  /*5c80*/  MOV R14, UR62 ;  /* 0x0000003e000e7c02 */ /* 0x000fe20008000f00 */
[----:B------:R-:W-:Y:S10]  /*5c90*/  ENDCOLLECTIVE ;  /* 0x000000000000791b */ /* 0x000ff40003800000 */
.L_x_77:
[----:B------:R-:W-:Y:S05]  /*5ca0*/  BSYNC B1 ;  /* 0x0000000000017941 */ /* 0x000fea0003800000 */
.L_x_76:
[----:B------:R-:W-:Y:S05]  /*5cb0*/  BRA `(.L_x_78) ;  /* 0xfffffff0003c7947 */ /* 0x000fea000383ffff */
.L_x_60:
[----:B-1----:R1:W2:Y:S02]  /*5cc0*/  SYNCS.PHASECHK.TRANS64.TRYWAIT P0, [R23+URZ+0x20], R14 ;  /* 0x0000200e170075a7 */ /* 0x0022a4000800017f */
[----:B--2---:R-:W-:Y:S05]  /*5cd0*/  @!P0 NANOSLEEP.SYNCS 0x989680 ;  /* 0x009896800000895d */ /* 0x004fea0003900000 */
[----:B------:R-:W2:Y:S02]  /*5ce0*/  @!P0 SYNCS.PHASECHK.TRANS64 P0, [R23+URZ+0x20], R14 ;  /* 0x0000200e170085a7 */ /* 0x000ea4000800007f */
[----:B--2---:R-:W-:Y:S05]  /*5cf0*/  @!P0 BRA `(.L_x_60) ;  /* 0xfffffffc00f08947 */ /* 0x004fea000383ffff */
[----:B------:R-:W-:Y:S05]  /*5d00*/  BRA `(.L_x_79) ;  /* 0xfffffff000747947 */ /* 0x000fea000383ffff */
.L_x_68:
[----:B------:R-:W-:Y:S01]  /*5d10*/  BSSY B0, `(.L_x_80) ;  /* 0x0000006000007945 */ /* 0x000fe20003800000 */
[----:B------:R-:W-:-:S07]  /*5d20*/  IMAD.MOV.U32 R15, RZ, RZ, -0x1 ;  /* 0xffffffffff0f7424 */ /* 0x000fce00078e00ff */
[----:B------:R-:W-:Y:S05]  /*5d30*/  WARPSYNC.COLLECTIVE R15, `(.L_x_81) ;  /* 0x000000000f0c7348 */ /* 0x000fea0003c00000 */
[----:B------:R-:W-:Y:S02]  /*5d40*/  ELECT P6, UR62, PT ;  /* 0x00000000003e782f */ /* 0x000fe400038c0000 */
[----:B------:R-:W-:Y:S01]  /*5d50*/  MOV R14, UR62 ;  /* 0x0000003e000e7c02 */ /* 0x000fe20008000f00 */
[----:B------:R-:W-:Y:S10]  /*5d60*/  ENDCOLLECTIVE ;  /* 0x000000000000791b */ /* 0x000ff40003800000 */
.L_x_81:
[----:B------:R-:W-:Y:S05]  /*5d70*/  BSYNC B0 ;  /* 0x0000000000007941 */ /* 0x000fea0003800000 */
.L_x_80:
[----:B------:R-:W-:Y:S05]  /*5d80*/  BRA `(.L_x_82) ;  /* 0xfffffff800d07947 */ /* 0x000fea000383ffff */
.L_x_72:
[----:B0-----:R0:W1:Y:S02]  /*5d90*/  SYNCS.PHASECHK.TRANS64.TRYWAIT P0, [R7+URZ], R2 ;  /* 0x00000002070075a7 */ /* 0x001064000800017f */
[----:B-1----:R-:W-:Y:S05]  /*5da0*/  @!P0 NANOSLEEP.SYNCS 0x989680 ;  /* 0x009896800000895d */ /* 0x002fea0003900000 */
[----:B------:R-:W1:Y:S02]  /*5db0*/  @!P0 SYNCS.PHASECHK.TRANS64 P0, [R7+URZ], R2 ;  /* 0x00000002070085a7 */ /* 0x000e64000800007f */
[----:B-1----:R-:W-:Y:S05]  /*5dc0*/  @!P0 BRA `(.L_x_72) ;  /* 0xfffffffc00f08947 */ /* 0x002fea000383ffff */
[----:B------:R-:W-:Y:S05]  /*5dd0*/  BRA `(.L_x_83) ;  /* 0xfffffffc00107947 */ /* 0x000fea000383ffff */
.L_x_73:
[----:B0-----:R0:W1:Y:S02]  /*5de0*/  SYNCS.PHASECHK.TRANS64.TRYWAIT P0, [R6+URZ], R3 ;  /* 0x00000003060075a7 */ /* 0x001064000800017f */
[----:B-1----:R-:W-:Y:S05]  /*5df0*/  @!P0 NANOSLEEP.SYNCS 0x989680 ;  /* 0x009896800000895d */ /* 0x002fea0003900000 */
[----:B------:R-:W1:Y:S02]  /*5e00*/  @!P0 SYNCS.PHASECHK.TRANS64 P0, [R6+URZ], R3 ;  /* 0x00000003060085a7 */ /* 0x000e64000800007f */
[----:B-1----:R-:W-:Y:S05]  /*5e10*/  @!P0 BRA `(.L_x_73) ;  /* 0xfffffffc00f08947 */ /* 0x002fea000383ffff */
[----:B------:R-:W-:Y:S05]  /*5e20*/  BRA `(.L_x_84) ;  /* 0xfffffffc00207947 */ /* 0x000fea000383ffff */
.L_x_74:
[----:B-1----:R1:W2:Y:S02]  /*5e30*/  SYNCS.PHASECHK.TRANS64.TRYWAIT P0, [R7+URZ], R4 ;  /* 0x00000004070075a7 */ /* 0x0022a4000800017f */
[----:B--2---:R-:W-:Y:S05]  /*5e40*/  @!P0 NANOSLEEP.SYNCS 0x989680 ;  /* 0x009896800000895d */ /* 0x004fea0003900000 */
[----:B------:R-:W2:Y:S02]  /*5e50*/  @!P0 SYNCS.PHASECHK.TRANS64 P0, [R7+URZ], R4 ;  /* 0x00000004070085a7 */ /* 0x000ea4000800007f */
[----:B--2---:R-:W-:Y:S05]  /*5e60*/  @!P0 BRA `(.L_x_74) ;  /* 0xfffffffc00f08947 */ /* 0x004fea000383ffff */
[----:B------:R-:W-:Y:S05]  /*5e70*/  BRA `(.L_x_85) ;  /* 0xfffffffc00287947 */ /* 0x000fea000383ffff */
.L_x_86:
[----:B------:R-:W-:-:S00]  /*5e80*/  BRA `(.L_x_86) ;  /* 0xfffffffc00fc7947 */ /* 0x000fc0000383ffff */
[----:B------:R-:W-:-:S00]  /*5e90*/  NOP ;  /* 0x0000000000007918 */ /* 0x000fc00000000000 */
        /* <DEDUP_REMOVED lines=14> */
.L_x_87:


//--------------------- .nv.global.init           --------------------------
	.section	.nv.global.init,"aw",@progbits
.nv.global.init:
	.type		$str$22,@object
	.size		$str$22,($str$23 - $str$22)
$str$22:
        /*0000*/ 	.byte	0x6b, 0x5f, 0x74, 0x69, 0x6c, 0x65, 0x5f, 0x63, 0x6f, 0x75, 0x6e, 0x74, 0x20, 0x3e, 0x3d, 0x20
        /*0010*/ 	.byte	0x31, 0x00
	.type		$str$23,@object
	.size		$str$23,(__unnamed_1 - $str$23)
$str$23:
        /*0012*/ 	.byte	0x2f, 0x74, 0x6d, 0x70, 0x2f, 0x63, 0x75, 0x74, 0x6c, 0x61, 0x73, 0x73, 0x5f, 0x73, 0x77, 0x65
        /*0022*/ 	.byte	0x65, 0x70, 0x5f, 0x73, 0x72, 0x63, 0x2f, 0x69, 0x6e, 0x63, 0x6c, 0x75, 0x64, 0x65, 0x2f, 0x63
        /*0032*/ 	.byte	0x75, 0x74, 0x6c, 0x61, 0x73, 0x73, 0x2f, 0x67, 0x65, 0x6d, 0x6d, 0x2f, 0x63, 0x6f, 0x6c, 0x6c
        /*0042*/ 	.byte	0x65, 0x63, 0x74, 0x69, 0x76, 0x65, 0x2f, 0x73, 0x6d, 0x39, 0x30, 0x5f, 0x6d, 0x6d, 0x61, 0x5f
        /*0052*/ 	.byte	0x74, 0x6d, 0x61, 0x5f, 0x67, 0x6d, 0x6d, 0x61, 0x5f, 0x73, 0x73, 0x5f, 0x77, 0x61, 0x72, 0x70
        /*0062*/ 	.byte	0x73, 0x70, 0x65, 0x63, 0x69, 0x61, 0x6c, 0x69, 0x7a, 0x65, 0x64, 0x2e, 0x68, 0x70, 0x70, 0x00
	.type		__unnamed_1,@object
	.size		__unnamed_1,(.L_0 - __unnamed_1)
__unnamed_1:
        /*0072*/ 	.byte	0x76, 0x6f, 0x69, 0x64, 0x20, 0x63, 0x75, 0x74, 0x6c, 0x61, 0x73, 0x73, 0x3a, 0x3a, 0x67, 0x65
        /* <DEDUP_REMOVED lines=172> */
        /*0b42*/ 	.byte	0x3a, 0x69, 0x64, 0x65, 0x6e, 0x74, 0x69, 0x74, 0x79, 0x5d, 0x00
.L_0:


//--------------------- .nv.shared._ZN7cutlass13device_kernelINS_4gemm6kernel13GemmUniversalIN4cute5tupleIJiiiiEEENS1_10collective13CollectiveMmaINS1_34MainloopSm90TmaGmmaWarpSpecializedILi4ENS5_IJNS4_1CILi2EEENSA_ILi1EEESC_EEENS1_35KernelTmaWarpSpecializedCooperativeEEENS5_IJNSA_ILi384EEENSA_ILi16EEENSA_ILi128EEEEEEaNS5_IJlSC_lEEEaSK_NS4_8TiledMMAINS4_8MMA_AtomIJNS4_4SM904GMMA26MMA_64x16x32_S32S8S8_SS_TNEEEENS4_6LayoutISD_NS5_IJSC_NSA_ILi0EEESS_EEEEENS5_IJNS4_10UnderscoreESV_SV_EEEEENS4_13SM90_TMA_LOADENS4_14ComposedLayoutINS4_7SwizzleILi3ELi4ELi3EEENS4_18smem_ptr_flag_bitsILi8EEENSR_INS5_IJNSA_ILi8EEESI_EEENS5_IJSI_SC_EEEEEEEvNS4_8identityENS4_23SM90_TMA_LOAD_MULTICASTES18_vS19_EENS_8epilogue10collective6detail29Sm90TmaWarpSpecializedAdapterINS1D_15DefaultEpilogueIaSK_SK_NS1C_6thread17LinearCombinationIaLi1EiiLNS1H_9ScaleType4KindE0ELNS_15FloatRoundStyleE2EaEENS1_15EpilogueDefaultEEEEEvvEEEEvNT_6ParamsE --------------------------
	.section	.nv.shared._ZN7cutlass13device_kernelINS_4gemm6kernel13GemmUniversalIN4cute5tupleIJiiiiEEENS1_10collective13CollectiveMmaINS1_34MainloopSm90TmaGmmaWarpSpecializedILi4ENS5_IJNS4_1CILi2EEENSA_ILi1EEESC_EEENS1_35KernelTmaWarpSpecializedCooperativeEEENS5_IJNSA_ILi384EEENSA_ILi16EEENSA_ILi128EEEEEEaNS5_IJlSC_lEEEaSK_NS4_8TiledMMAINS4_8MMA_AtomIJNS4_4SM904GMMA26MMA_64x16x32_S32S8S8_SS_TNEEEENS4_6LayoutISD_NS5_IJSC_NSA_ILi0EEESS_EEEEENS5_IJNS4_10UnderscoreESV_SV_EEEEENS4_13SM90_TMA_LOADENS4_14ComposedLayoutINS4_7SwizzleILi3ELi4ELi3EEENS4_18smem_ptr_flag_bitsILi8EEENSR_INS5_IJNSA_ILi8EEESI_EEENS5_IJSI_SC_EEEEEEEvNS4_8identityENS4_23SM90_TMA_LOAD_MULTICASTES18_vS19_EENS_8epilogue10collective6detail29Sm90TmaWarpSpecializedAdapterINS1D_15DefaultEpilogueIaSK_SK_NS1C_6thread17LinearCombinationIaLi1EiiLNS1H_9ScaleType4KindE0ELNS_15FloatRoundStyleE2EaEENS1_15EpilogueDefaultEEEEEvvEEEEvNT_6ParamsE,"aw",@nobits
	.sectionflags	@""
	.align	16
	.zero		1024


//--------------------- .nv.shared.reserved.0     --------------------------
	.section	.nv.shared.reserved.0,"aw",@nobits
	.weak		__nv_reservedSMEM_offset_0_alias
	.size		__nv_reservedSMEM_offset_0_alias, 0, 0
	.other		__nv_reservedSMEM_offset_0_alias,@"STO_CUDA_RESERVED_SHARED STV_DEFAULT"
__nv_reservedSMEM_offset_0_alias:
	.zero		0


//--------------------- .nv.global                --------------------------
	.section	.nv.global,"aw",@nobits
.nv.global:
	.type		_ZN39_INTERNAL_352688e1_4_k_cu_aa74732d_39954cute1_E,@object
	.size		_ZN39_INTERNAL_352688e1_4_k_cu_aa74732d_39954cute1_E,(_ZN39_INTERNAL_352688e1_4_k_cu_aa74732d_39954cuda3std3__45__cpo6cbeginE - _ZN39_INTERNAL_352688e1_4_k_cu_aa74732d_39954cute1_E)
_ZN39_INTERNAL_352688e1_4_k_cu_aa74732d_39954cute1_E:
	.zero		1
	.type		_ZN39_INTERNAL_352688e1_4_k_cu_aa74732d_39954cuda3std3__45__cpo6cbeginE,@object
	.size		_ZN39_INTERNAL_352688e1_4_k_cu_aa74732d_39954cuda3std3__45__cpo6cbeginE,(_ZN39_INTERNAL_352688e1_4_k_cu_aa74732d_39954cuda3std3__48in_placeE - _ZN39_INTERNAL_352688e1_4_k_cu_aa74732d_39954cuda3std3__45__cpo6cbeginE)
_ZN39_INTERNAL_352688e1_4_k_cu_aa74732d_39954cuda3std3__45__cpo6cbeginE:
	.zero		1
	.type		_ZN39_INTERNAL_352688e1_4_k_cu_aa74732d_39954cuda3std3__48in_placeE,@object
	.size		_ZN39_INTERNAL_352688e1_4_k_cu_aa74732d_39954cuda3std3__48in_placeE,(_ZN39_INTERNAL_352688e1_4_k_cu_aa74732d_39954cuda3std6ranges3__45__cpo9iter_moveE - _ZN39_INTERNAL_352688e1_4_k_cu_aa74732d_39954cuda3std3__48in_placeE)
_ZN39_INTERNAL_352688e1_4_k_cu_aa74732d_39954cuda3std3__48in_placeE:
	.zero		1
	.type		_ZN39_INTERNAL_352688e1_4_k_cu_aa74732d_39954cuda3std6ranges3__45__cpo9iter_moveE,@object
	.size		_ZN39_INTERNAL_352688e1_4_k_cu_aa74732d_39954cuda3std6ranges3__45__cpo9iter_moveE,(_ZN39_INTERNAL_352688e1_4_k_cu_aa74732d_39954cuda3std3__45__cpo5beginE - _ZN39_INTERNAL_352688e1_4_k_cu_aa74732d_39954cuda3std6ranges3__45__cpo9iter_moveE)
_ZN39_INTERNAL_352688e1_4_k_cu_aa74732d_39954cuda3std6ranges3__45__cpo9iter_moveE:
	.zero		1
	.type		_ZN39_INTERNAL_352688e1_4_k_cu_aa74732d_39954cuda3std3__45__cpo5beginE,@object
	.size		_ZN39_INTERNAL_352688e1_4_k_cu_aa74732d_39954cuda3std3__45__cpo5beginE,(_ZN39_INTERNAL_352688e1_4_k_cu_aa74732d_39954cuda3std3__441_GLOBAL__N__352688e1_4_k_cu_aa74732d_39956ignoreE - _ZN39_INTERNAL_352688e1_4_k_cu_aa74732d_39954cuda3std3__45__cpo5beginE)
_ZN39_INTERNAL_352688e1_4_k_cu_aa74732d_39954cuda3std3__45__cpo5beginE:
	.zero		1
	.type		_ZN39_INTERNAL_352688e1_4_k_cu_aa74732d_39954cuda3std3__441_GLOBAL__N__352688e1_4_k_cu_aa74732d_39956ignoreE,@object
	.size		_ZN39_INTERNAL_352688e1_4_k_cu_aa74732d_39954cuda3std3__441_GLOBAL__N__352688e1_4_k_cu_aa74732d_39956ignoreE,(_ZN39_INTERNAL_352688e1_4_k_cu_aa74732d_39954cute7productE - _ZN39_INTERNAL_352688e1_4_k_cu_aa74732d_39954cuda3std3__441_GLOBAL__N__352688e1_4_k_cu_aa74732d_39956ignoreE)
_ZN39_INTERNAL_352688e1_4_k_cu_aa74732d_39954cuda3std3__441_GLOBAL__N__352688e1_4_k_cu_aa74732d_39956ignoreE:
	.zero		1
	.type		_ZN39_INTERNAL_352688e1_4_k_cu_aa74732d_39954cute7productE,@object
	.size		_ZN39_INTERNAL_352688e1_4_k_cu_aa74732d_39954cute7productE,(_ZN39_INTERNAL_352688e1_4_k_cu_aa74732d_39954cuda3std3__45__cpo3endE - _ZN39_INTERNAL_352688e1_4_k_cu_aa74732d_39954cute7productE)
_ZN39_INTERNAL_352688e1_4_k_cu_aa74732d_39954cute7productE:
	.zero		1
	.type		_ZN39_INTERNAL_352688e1_4_k_cu_aa74732d_39954cuda3std3__45__cpo3endE,@object
	.size		_ZN39_INTERNAL_352688e1_4_k_cu_aa74732d_39954cuda3std3__45__cpo3endE,(_ZN39_INTERNAL_352688e1_4_k_cu_aa74732d_39954cuda3std3__419piecewise_constructE - _ZN39_INTERNAL_352688e1_4_k_cu_aa74732d_39954cuda3std3__45__cpo3endE)
_ZN39_INTERNAL_352688e1_4_k_cu_aa74732d_39954cuda3std3__45__cpo3endE:
	.zero		1
	.type		_ZN39_INTERNAL_352688e1_4_k_cu_aa74732d_39954cuda3std3__419piecewise_constructE,@object
	.size		_ZN39_INTERNAL_352688e1_4_k_cu_aa74732d_39954cuda3std3__419piecewise_constructE,(_ZN39_INTERNAL_352688e1_4_k_cu_aa74732d_39954cuda3std3__45__cpo4cendE - _ZN39_INTERNAL_352688e1_4_k_cu_aa74732d_39954cuda3std3__419piecewise_constructE)
_ZN39_INTERNAL_352688e1_4_k_cu_aa74732d_39954cuda3std3__419piecewise_constructE:
	.zero		1
	.type		_ZN39_INTERNAL_352688e1_4_k_cu_aa74732d_39954cuda3std3__45__cpo4cendE,@object
	.size		_ZN39_INTERNAL_352688e1_4_k_cu_aa74732d_39954cuda3std3__45__cpo4cendE,(_ZN39_INTERNAL_352688e1_4_k_cu_aa74732d_39954cuda3std6ranges3__45__cpo4swapE - _ZN39_INTERNAL_352688e1_4_k_cu_aa74732d_39954cuda3std3__45__cpo4cendE)
_ZN39_INTERNAL_352688e1_4_k_cu_aa74732d_39954cuda3std3__45__cpo4cendE:
	.zero		1
	.type		_ZN39_INTERNAL_352688e1_4_k_cu_aa74732d_39954cuda3std6ranges3__45__cpo4swapE,@object
	.size		_ZN39_INTERNAL_352688e1_4_k_cu_aa74732d_39954cuda3std6ranges3__45__cpo4swapE,(.L_8 - _ZN39_INTERNAL_352688e1_4_k_cu_aa74732d_39954cuda3std6ranges3__45__cpo4swapE)
_ZN39_INTERNAL_352688e1_4_k_cu_aa74732d_39954cuda3std6ranges3__45__cpo4swapE:
	.zero		1
.L_8:


//--------------------- .nv.constant0._ZN7cutlass13device_kernelINS_4gemm6kernel13GemmUniversalIN4cute5tupleIJiiiiEEENS1_10collective13CollectiveMmaINS1_34MainloopSm90TmaGmmaWarpSpecializedILi4ENS5_IJNS4_1CILi2EEENSA_ILi1EEESC_EEENS1_35KernelTmaWarpSpecializedCooperativeEEENS5_IJNSA_ILi384EEENSA_ILi16EEENSA_ILi128EEEEEEaNS5_IJlSC_lEEEaSK_NS4_8TiledMMAINS4_8MMA_AtomIJNS4_4SM904GMMA26MMA_64x16x32_S32S8S8_SS_TNEEEENS4_6LayoutISD_NS5_IJSC_NSA_ILi0EEESS_EEEEENS5_IJNS4_10UnderscoreESV_SV_EEEEENS4_13SM90_TMA_LOADENS4_14ComposedLayoutINS4_7SwizzleILi3ELi4ELi3EEENS4_18smem_ptr_flag_bitsILi8EEENSR_INS5_IJNSA_ILi8EEESI_EEENS5_IJSI_SC_EEEEEEEvNS4_8identityENS4_23SM90_TMA_LOAD_MULTICASTES18_vS19_EENS_8epilogue10collective6detail29Sm90TmaWarpSpecializedAdapterINS1D_15DefaultEpilogueIaSK_SK_NS1C_6thread17LinearCombinationIaLi1EiiLNS1H_9ScaleType4KindE0ELNS_15FloatRoundStyleE2EaEENS1_15EpilogueDefaultEEEEEvvEEEEvNT_6ParamsE --------------------------
	.section	.nv.constant0._ZN7cutlass13device_kernelINS_4gemm6kernel13GemmUniversalIN4cute5tupleIJiiiiEEENS1_10collective13CollectiveMmaINS1_34MainloopSm90TmaGmmaWarpSpecializedILi4ENS5_IJNS4_1CILi2EEENSA_ILi1EEESC_EEENS1_35KernelTmaWarpSpecializedCooperativeEEENS5_IJNSA_ILi384EEENSA_ILi16EEENSA_ILi128EEEEEEaNS5_IJlSC_lEEEaSK_NS4_8TiledMMAINS4_8MMA_AtomIJNS4_4SM904GMMA26MMA_64x16x32_S32S8S8_SS_TNEEEENS4_6LayoutISD_NS5_IJSC_NSA_ILi0EEESS_EEEEENS5_IJNS4_10UnderscoreESV_SV_EEEEENS4_13SM90_TMA_LOADENS4_14ComposedLayoutINS4_7SwizzleILi3ELi4ELi3EEENS4_18smem_ptr_flag_bitsILi8EEENSR_INS5_IJNSA_ILi8EEESI_EEENS5_IJSI_SC_EEEEEEEvNS4_8identityENS4_23SM90_TMA_LOAD_MULTICASTES18_vS19_EENS_8epilogue10collective6detail29Sm90TmaWarpSpecializedAdapterINS1D_15DefaultEpilogueIaSK_SK_NS1C_6thread17LinearCombinationIaLi1EiiLNS1H_9ScaleType4KindE0ELNS_15FloatRoundStyleE2EaEENS1_15EpilogueDefaultEEEEEvvEEEEvNT_6ParamsE,"a",@progbits
	.sectionflags	@""
	.align	4
.nv.constant0._ZN7cutlass13device_kernelINS_4gemm6kernel13GemmUniversalIN4cute5tupleIJiiiiEEENS1_10collective13CollectiveMmaINS1_34MainloopSm90TmaGmmaWarpSpecializedILi4ENS5_IJNS4_1CILi2EEENSA_ILi1EEESC_EEENS1_35KernelTmaWarpSpecializedCooperativeEEENS5_IJNSA_ILi384EEENSA_ILi16EEENSA_ILi128EEEEEEaNS5_IJlSC_lEEEaSK_NS4_8TiledMMAINS4_8MMA_AtomIJNS4_4SM904GMMA26MMA_64x16x32_S32S8S8_SS_TNEEEENS4_6LayoutISD_NS5_IJSC_NSA_ILi0EEESS_EEEEENS5_IJNS4_10UnderscoreESV_SV_EEEEENS4_13SM90_TMA_LOADENS4_14ComposedLayoutINS4_7SwizzleILi3ELi4ELi3EEENS4_18smem_ptr_flag_bitsILi8EEENSR_INS5_IJNSA_ILi8EEESI_EEENS5_IJSI_SC_EEEEEEEvNS4_8identityENS4_23SM90_TMA_LOAD_MULTICASTES18_vS19_EENS_8epilogue10collective6detail29Sm90TmaWarpSpecializedAdapterINS1D_15DefaultEpilogueIaSK_SK_NS1C_6thread17LinearCombinationIaLi1EiiLNS1H_9ScaleType4KindE0ELNS_15FloatRoundStyleE2EaEENS1_15EpilogueDefaultEEEEEvvEEEEvNT_6ParamsE:
	.zero		1664


//--------------------- SYMBOLS --------------------------

	.type		.nv.reservedSmem.offset0,@object
	.size		.nv.reservedSmem.offset0,0x4
	.type		__assertfail,@function
